//
// Generated by NVIDIA NVVM Compiler
//
// Compiler Build ID: CL-36424714
// Cuda compilation tools, release 13.0, V13.0.88
// Based on NVVM 20.0.0
//

.version 9.0
.target sm_100
.address_size 64

	// .globl	_Z11gpupararealPdS_S_ddS_S_S_S_S_S_idS_
.func  (.param .align 16 .b8 func_retval0[16]) __internal_trig_reduction_slowpathd
(
	.param .b64 __internal_trig_reduction_slowpathd_param_0
)
;
// _ZZ11gpupararealPdS_S_ddS_S_S_S_S_S_idS_E12s_fine_tempo has been demoted
// _ZZ11gpupararealPdS_S_ddS_S_S_S_S_S_idS_E12s_fine_tempd has been demoted
// _ZZ11gpupararealPdS_S_ddS_S_S_S_S_S_idS_E15s_predict_delta has been demoted
// _ZZ11gpupararealPdS_S_ddS_S_S_S_S_S_idS_E15s_predict_omega has been demoted
// _ZZ11gpupararealPdS_S_ddS_S_S_S_S_S_idS_E3s_a has been demoted
.global .align 8 .b8 __cudart_i2opi_d[144] = {8, 93, 141, 31, 177, 95, 251, 107, 234, 146, 82, 138, 247, 57, 7, 61, 123, 241, 229, 235, 199, 186, 39, 117, 45, 234, 95, 158, 102, 63, 70, 79, 183, 9, 203, 39, 207, 126, 54, 109, 31, 109, 10, 90, 139, 17, 47, 239, 15, 152, 5, 222, 255, 151, 248, 31, 59, 40, 249, 189, 139, 95, 132, 156, 244, 57, 83, 131, 57, 214, 145, 57, 65, 126, 95, 180, 38, 112, 156, 233, 132, 68, 187, 46, 245, 53, 130, 232, 62, 167, 41, 177, 28, 235, 29, 254, 28, 146, 209, 9, 234, 46, 73, 6, 224, 210, 77, 66, 58, 110, 36, 183, 97, 197, 187, 222, 171, 99, 81, 254, 65, 144, 67, 60, 153, 149, 98, 219, 192, 221, 52, 245, 209, 87, 39, 252, 41, 21, 68, 78, 110, 131, 249, 162};
.global .align 16 .b8 __cudart_sin_cos_coeffs[128] = {70, 210, 176, 44, 241, 229, 90, 190, 146, 227, 172, 105, 227, 29, 199, 62, 161, 98, 219, 25, 160, 1, 42, 191, 24, 8, 17, 17, 17, 17, 129, 63, 84, 85, 85, 85, 85, 85, 197, 191, 0, 0, 0, 0, 0, 0, 0, 0, 0, 0, 0, 0, 0, 0, 0, 0, 100, 129, 253, 32, 131, 255, 168, 189, 40, 133, 239, 193, 167, 238, 33, 62, 217, 230, 6, 142, 79, 126, 146, 190, 233, 188, 221, 25, 160, 1, 250, 62, 71, 93, 193, 22, 108, 193, 86, 191, 81, 85, 85, 85, 85, 85, 165, 63, 0, 0, 0, 0, 0, 0, 224, 191, 0, 0, 0, 0, 0, 0, 240, 63};

.visible .entry _Z11gpupararealPdS_S_ddS_S_S_S_S_S_idS_(
	.param .u64 .ptr .align 1 _Z11gpupararealPdS_S_ddS_S_S_S_S_S_idS__param_0,
	.param .u64 .ptr .align 1 _Z11gpupararealPdS_S_ddS_S_S_S_S_S_idS__param_1,
	.param .u64 .ptr .align 1 _Z11gpupararealPdS_S_ddS_S_S_S_S_S_idS__param_2,
	.param .f64 _Z11gpupararealPdS_S_ddS_S_S_S_S_S_idS__param_3,
	.param .f64 _Z11gpupararealPdS_S_ddS_S_S_S_S_S_idS__param_4,
	.param .u64 .ptr .align 1 _Z11gpupararealPdS_S_ddS_S_S_S_S_S_idS__param_5,
	.param .u64 .ptr .align 1 _Z11gpupararealPdS_S_ddS_S_S_S_S_S_idS__param_6,
	.param .u64 .ptr .align 1 _Z11gpupararealPdS_S_ddS_S_S_S_S_S_idS__param_7,
	.param .u64 .ptr .align 1 _Z11gpupararealPdS_S_ddS_S_S_S_S_S_idS__param_8,
	.param .u64 .ptr .align 1 _Z11gpupararealPdS_S_ddS_S_S_S_S_S_idS__param_9,
	.param .u64 .ptr .align 1 _Z11gpupararealPdS_S_ddS_S_S_S_S_S_idS__param_10,
	.param .u32 _Z11gpupararealPdS_S_ddS_S_S_S_S_S_idS__param_11,
	.param .f64 _Z11gpupararealPdS_S_ddS_S_S_S_S_S_idS__param_12,
	.param .u64 .ptr .align 1 _Z11gpupararealPdS_S_ddS_S_S_S_S_S_idS__param_13
)
{
	.reg .pred 	%p<43>;
	.reg .b32 	%r<114>;
	.reg .b64 	%rd<66>;
	.reg .b64 	%fd<351>;
	// demoted variable
	.shared .align 8 .b8 _ZZ11gpupararealPdS_S_ddS_S_S_S_S_S_idS_E12s_fine_tempo[2048];
	// demoted variable
	.shared .align 8 .b8 _ZZ11gpupararealPdS_S_ddS_S_S_S_S_S_idS_E12s_fine_tempd[2048];
	// demoted variable
	.shared .align 8 .b8 _ZZ11gpupararealPdS_S_ddS_S_S_S_S_S_idS_E15s_predict_delta[2064];
	// demoted variable
	.shared .align 8 .b8 _ZZ11gpupararealPdS_S_ddS_S_S_S_S_S_idS_E15s_predict_omega[2064];
	// demoted variable
	.shared .align 8 .b8 _ZZ11gpupararealPdS_S_ddS_S_S_S_S_S_idS_E3s_a[2048];
	ld.param.u64 	%rd4, [_Z11gpupararealPdS_S_ddS_S_S_S_S_S_idS__param_0];
	ld.param.u64 	%rd5, [_Z11gpupararealPdS_S_ddS_S_S_S_S_S_idS__param_1];
	ld.param.u64 	%rd6, [_Z11gpupararealPdS_S_ddS_S_S_S_S_S_idS__param_2];
	ld.param.f64 	%fd77, [_Z11gpupararealPdS_S_ddS_S_S_S_S_S_idS__param_3];
	ld.param.f64 	%fd78, [_Z11gpupararealPdS_S_ddS_S_S_S_S_S_idS__param_4];
	ld.param.u64 	%rd11, [_Z11gpupararealPdS_S_ddS_S_S_S_S_S_idS__param_9];
	ld.param.u32 	%r43, [_Z11gpupararealPdS_S_ddS_S_S_S_S_S_idS__param_11];
	ld.param.f64 	%fd79, [_Z11gpupararealPdS_S_ddS_S_S_S_S_S_idS__param_12];
	cvta.to.global.u64 	%rd1, %rd11;
	mov.u32 	%r1, %tid.x;
	mov.u32 	%r44, %ctaid.x;
	mov.u32 	%r45, %ntid.x;
	mad.lo.s32 	%r2, %r44, %r45, %r1;
	setp.ge.s32 	%p1, %r2, %r43;
	@%p1 bra 	$L__BB0_48;
	cvta.to.global.u64 	%rd12, %rd4;
	cvta.to.global.u64 	%rd13, %rd5;
	cvta.to.global.u64 	%rd14, %rd6;
	mul.wide.s32 	%rd15, %r2, 8;
	add.s64 	%rd16, %rd14, %rd15;
	ld.global.f64 	%fd1, [%rd16];
	setp.geu.f64 	%p2, %fd1, 0d3FE999999999999A;
	shl.b32 	%r46, %r1, 3;
	mov.u32 	%r47, _ZZ11gpupararealPdS_S_ddS_S_S_S_S_S_idS_E3s_a;
	add.s32 	%r48, %r47, %r46;
	st.shared.f64 	[%r48], %fd1;
	ld.global.f64 	%fd2, [%rd16+8];
	add.s64 	%rd2, %rd12, %rd15;
	ld.global.f64 	%fd339, [%rd2];
	add.s64 	%rd3, %rd13, %rd15;
	ld.global.f64 	%fd338, [%rd3];
	mov.u32 	%r49, _ZZ11gpupararealPdS_S_ddS_S_S_S_S_S_idS_E12s_fine_tempd;
	add.s32 	%r3, %r49, %r46;
	mov.u32 	%r50, _ZZ11gpupararealPdS_S_ddS_S_S_S_S_S_idS_E12s_fine_tempo;
	add.s32 	%r4, %r50, %r46;
	@%p2 bra 	$L__BB0_13;
	sub.f64 	%fd80, %fd2, %fd1;
	div.rn.f64 	%fd81, %fd80, %fd78;
	mov.f64 	%fd82, 0d3FE0000000000000;
	copysign.f64 	%fd83, %fd81, %fd82;
	add.rz.f64 	%fd84, %fd81, %fd83;
	cvt.rzi.f64.f64 	%fd85, %fd84;
	cvt.rzi.s32.f64 	%r5, %fd85;
	setp.lt.s32 	%p3, %r5, 1;
	@%p3 bra 	$L__BB0_24;
	mul.f64 	%fd5, %fd78, 0d3FE0000000000000;
	neg.s32 	%r101, %r5;
	mov.u64 	%rd19, __cudart_sin_cos_coeffs;
$L__BB0_4:
	sub.f64 	%fd8, %fd338, %fd77;
	fma.rn.f64 	%fd9, %fd78, %fd8, %fd339;
	abs.f64 	%fd10, %fd9;
	setp.neu.f64 	%p4, %fd10, 0d7FF0000000000000;
	@%p4 bra 	$L__BB0_6;
	mov.f64 	%fd91, 0d0000000000000000;
	mul.rn.f64 	%fd340, %fd9, %fd91;
	mov.b32 	%r102, 0;
	bra.uni 	$L__BB0_8;
$L__BB0_6:
	mul.f64 	%fd86, %fd9, 0d3FE45F306DC9C883;
	cvt.rni.s32.f64 	%r102, %fd86;
	cvt.rn.f64.s32 	%fd87, %r102;
	fma.rn.f64 	%fd88, %fd87, 0dBFF921FB54442D18, %fd9;
	fma.rn.f64 	%fd89, %fd87, 0dBC91A62633145C00, %fd88;
	fma.rn.f64 	%fd340, %fd87, 0dB97B839A252049C0, %fd89;
	setp.ltu.f64 	%p5, %fd10, 0d41E0000000000000;
	@%p5 bra 	$L__BB0_8;
	{ // callseq 0, 0
	.param .b64 param0;
	st.param.f64 	[param0], %fd9;
	.param .align 16 .b8 retval0[16];
	call.uni (retval0), 
	__internal_trig_reduction_slowpathd, 
	(
	param0
	);
	ld.param.f64 	%fd340, [retval0];
	ld.param.b32 	%r102, [retval0+8];
	} // callseq 0
$L__BB0_8:
	shl.b32 	%r53, %r102, 6;
	cvt.u64.u32 	%rd17, %r53;
	and.b64  	%rd18, %rd17, 64;
	add.s64 	%rd20, %rd19, %rd18;
	mul.rn.f64 	%fd92, %fd340, %fd340;
	and.b32  	%r54, %r102, 1;
	setp.eq.b32 	%p6, %r54, 1;
	selp.f64 	%fd93, 0dBDA8FF8320FD8164, 0d3DE5DB65F9785EBA, %p6;
	ld.global.nc.v2.f64 	{%fd94, %fd95}, [%rd20];
	fma.rn.f64 	%fd96, %fd93, %fd92, %fd94;
	fma.rn.f64 	%fd97, %fd96, %fd92, %fd95;
	ld.global.nc.v2.f64 	{%fd98, %fd99}, [%rd20+16];
	fma.rn.f64 	%fd100, %fd97, %fd92, %fd98;
	fma.rn.f64 	%fd101, %fd100, %fd92, %fd99;
	ld.global.nc.v2.f64 	{%fd102, %fd103}, [%rd20+32];
	fma.rn.f64 	%fd104, %fd101, %fd92, %fd102;
	fma.rn.f64 	%fd105, %fd104, %fd92, %fd103;
	fma.rn.f64 	%fd106, %fd105, %fd340, %fd340;
	fma.rn.f64 	%fd107, %fd105, %fd92, 0d3FF0000000000000;
	selp.f64 	%fd108, %fd107, %fd106, %p6;
	and.b32  	%r55, %r102, 2;
	setp.eq.s32 	%p7, %r55, 0;
	mov.f64 	%fd109, 0d0000000000000000;
	sub.f64 	%fd110, %fd109, %fd108;
	selp.f64 	%fd111, %fd108, %fd110, %p7;
	fma.rn.f64 	%fd112, %fd111, 0dBFE4CCCCCCCCCCCD, 0d3FE999999999999A;
	mul.f64 	%fd15, %fd112, 0d4042D97C7F3321D2;
	fma.rn.f64 	%fd113, %fd78, %fd15, %fd338;
	sub.f64 	%fd114, %fd113, %fd338;
	add.f64 	%fd115, %fd8, %fd114;
	fma.rn.f64 	%fd339, %fd5, %fd115, %fd339;
	st.shared.f64 	[%r3], %fd339;
	abs.f64 	%fd17, %fd339;
	setp.neu.f64 	%p8, %fd17, 0d7FF0000000000000;
	@%p8 bra 	$L__BB0_10;
	mov.f64 	%fd121, 0d0000000000000000;
	mul.rn.f64 	%fd341, %fd339, %fd121;
	mov.b32 	%r103, 0;
	bra.uni 	$L__BB0_12;
$L__BB0_10:
	mul.f64 	%fd116, %fd339, 0d3FE45F306DC9C883;
	cvt.rni.s32.f64 	%r103, %fd116;
	cvt.rn.f64.s32 	%fd117, %r103;
	fma.rn.f64 	%fd118, %fd117, 0dBFF921FB54442D18, %fd339;
	fma.rn.f64 	%fd119, %fd117, 0dBC91A62633145C00, %fd118;
	fma.rn.f64 	%fd341, %fd117, 0dB97B839A252049C0, %fd119;
	setp.ltu.f64 	%p9, %fd17, 0d41E0000000000000;
	@%p9 bra 	$L__BB0_12;
	{ // callseq 1, 0
	.param .b64 param0;
	st.param.f64 	[param0], %fd339;
	.param .align 16 .b8 retval0[16];
	call.uni (retval0), 
	__internal_trig_reduction_slowpathd, 
	(
	param0
	);
	ld.param.f64 	%fd341, [retval0];
	ld.param.b32 	%r103, [retval0+8];
	} // callseq 1
$L__BB0_12:
	shl.b32 	%r58, %r103, 6;
	cvt.u64.u32 	%rd21, %r58;
	and.b64  	%rd22, %rd21, 64;
	add.s64 	%rd24, %rd19, %rd22;
	mul.rn.f64 	%fd122, %fd341, %fd341;
	and.b32  	%r59, %r103, 1;
	setp.eq.b32 	%p10, %r59, 1;
	selp.f64 	%fd123, 0dBDA8FF8320FD8164, 0d3DE5DB65F9785EBA, %p10;
	ld.global.nc.v2.f64 	{%fd124, %fd125}, [%rd24];
	fma.rn.f64 	%fd126, %fd123, %fd122, %fd124;
	fma.rn.f64 	%fd127, %fd126, %fd122, %fd125;
	ld.global.nc.v2.f64 	{%fd128, %fd129}, [%rd24+16];
	fma.rn.f64 	%fd130, %fd127, %fd122, %fd128;
	fma.rn.f64 	%fd131, %fd130, %fd122, %fd129;
	ld.global.nc.v2.f64 	{%fd132, %fd133}, [%rd24+32];
	fma.rn.f64 	%fd134, %fd131, %fd122, %fd132;
	fma.rn.f64 	%fd135, %fd134, %fd122, %fd133;
	fma.rn.f64 	%fd136, %fd135, %fd341, %fd341;
	fma.rn.f64 	%fd137, %fd135, %fd122, 0d3FF0000000000000;
	selp.f64 	%fd138, %fd137, %fd136, %p10;
	and.b32  	%r60, %r103, 2;
	setp.eq.s32 	%p11, %r60, 0;
	mov.f64 	%fd139, 0d0000000000000000;
	sub.f64 	%fd140, %fd139, %fd138;
	selp.f64 	%fd141, %fd138, %fd140, %p11;
	fma.rn.f64 	%fd142, %fd141, 0dBFE4CCCCCCCCCCCD, 0d3FE999999999999A;
	fma.rn.f64 	%fd143, %fd142, 0d4042D97C7F3321D2, %fd15;
	fma.rn.f64 	%fd338, %fd5, %fd143, %fd338;
	st.shared.f64 	[%r4], %fd338;
	add.s32 	%r101, %r101, 1;
	setp.eq.s32 	%p12, %r101, 0;
	@%p12 bra 	$L__BB0_24;
	bra.uni 	$L__BB0_4;
$L__BB0_13:
	sub.f64 	%fd144, %fd2, %fd1;
	div.rn.f64 	%fd145, %fd144, %fd78;
	mov.f64 	%fd146, 0d3FE0000000000000;
	copysign.f64 	%fd147, %fd145, %fd146;
	add.rz.f64 	%fd148, %fd145, %fd147;
	cvt.rzi.f64.f64 	%fd149, %fd148;
	cvt.rzi.s32.f64 	%r15, %fd149;
	setp.lt.s32 	%p13, %r15, 1;
	@%p13 bra 	$L__BB0_24;
	mul.f64 	%fd23, %fd78, 0d3FE0000000000000;
	neg.s32 	%r104, %r15;
	mov.u64 	%rd27, __cudart_sin_cos_coeffs;
$L__BB0_15:
	sub.f64 	%fd26, %fd338, %fd77;
	fma.rn.f64 	%fd27, %fd78, %fd26, %fd339;
	abs.f64 	%fd28, %fd27;
	setp.neu.f64 	%p14, %fd28, 0d7FF0000000000000;
	@%p14 bra 	$L__BB0_17;
	mov.f64 	%fd155, 0d0000000000000000;
	mul.rn.f64 	%fd344, %fd27, %fd155;
	mov.b32 	%r105, 0;
	bra.uni 	$L__BB0_19;
$L__BB0_17:
	mul.f64 	%fd150, %fd27, 0d3FE45F306DC9C883;
	cvt.rni.s32.f64 	%r105, %fd150;
	cvt.rn.f64.s32 	%fd151, %r105;
	fma.rn.f64 	%fd152, %fd151, 0dBFF921FB54442D18, %fd27;
	fma.rn.f64 	%fd153, %fd151, 0dBC91A62633145C00, %fd152;
	fma.rn.f64 	%fd344, %fd151, 0dB97B839A252049C0, %fd153;
	setp.ltu.f64 	%p15, %fd28, 0d41E0000000000000;
	@%p15 bra 	$L__BB0_19;
	{ // callseq 2, 0
	.param .b64 param0;
	st.param.f64 	[param0], %fd27;
	.param .align 16 .b8 retval0[16];
	call.uni (retval0), 
	__internal_trig_reduction_slowpathd, 
	(
	param0
	);
	ld.param.f64 	%fd344, [retval0];
	ld.param.b32 	%r105, [retval0+8];
	} // callseq 2
$L__BB0_19:
	shl.b32 	%r63, %r105, 6;
	cvt.u64.u32 	%rd25, %r63;
	and.b64  	%rd26, %rd25, 64;
	add.s64 	%rd28, %rd27, %rd26;
	mul.rn.f64 	%fd156, %fd344, %fd344;
	and.b32  	%r64, %r105, 1;
	setp.eq.b32 	%p16, %r64, 1;
	selp.f64 	%fd157, 0dBDA8FF8320FD8164, 0d3DE5DB65F9785EBA, %p16;
	ld.global.nc.v2.f64 	{%fd158, %fd159}, [%rd28];
	fma.rn.f64 	%fd160, %fd157, %fd156, %fd158;
	fma.rn.f64 	%fd161, %fd160, %fd156, %fd159;
	ld.global.nc.v2.f64 	{%fd162, %fd163}, [%rd28+16];
	fma.rn.f64 	%fd164, %fd161, %fd156, %fd162;
	fma.rn.f64 	%fd165, %fd164, %fd156, %fd163;
	ld.global.nc.v2.f64 	{%fd166, %fd167}, [%rd28+32];
	fma.rn.f64 	%fd168, %fd165, %fd156, %fd166;
	fma.rn.f64 	%fd169, %fd168, %fd156, %fd167;
	fma.rn.f64 	%fd170, %fd169, %fd344, %fd344;
	fma.rn.f64 	%fd171, %fd169, %fd156, 0d3FF0000000000000;
	selp.f64 	%fd172, %fd171, %fd170, %p16;
	and.b32  	%r65, %r105, 2;
	setp.eq.s32 	%p17, %r65, 0;
	mov.f64 	%fd173, 0d0000000000000000;
	sub.f64 	%fd174, %fd173, %fd172;
	selp.f64 	%fd175, %fd172, %fd174, %p17;
	fma.rn.f64 	%fd176, %fd175, 0dBFF7666666666666, 0d3FE999999999999A;
	mul.f64 	%fd33, %fd176, 0d4042D97C7F3321D2;
	fma.rn.f64 	%fd177, %fd78, %fd33, %fd338;
	sub.f64 	%fd178, %fd177, %fd338;
	add.f64 	%fd179, %fd26, %fd178;
	fma.rn.f64 	%fd339, %fd23, %fd179, %fd339;
	st.shared.f64 	[%r3], %fd339;
	abs.f64 	%fd35, %fd339;
	setp.neu.f64 	%p18, %fd35, 0d7FF0000000000000;
	@%p18 bra 	$L__BB0_21;
	mov.f64 	%fd185, 0d0000000000000000;
	mul.rn.f64 	%fd345, %fd339, %fd185;
	mov.b32 	%r106, 0;
	bra.uni 	$L__BB0_23;
$L__BB0_21:
	mul.f64 	%fd180, %fd339, 0d3FE45F306DC9C883;
	cvt.rni.s32.f64 	%r106, %fd180;
	cvt.rn.f64.s32 	%fd181, %r106;
	fma.rn.f64 	%fd182, %fd181, 0dBFF921FB54442D18, %fd339;
	fma.rn.f64 	%fd183, %fd181, 0dBC91A62633145C00, %fd182;
	fma.rn.f64 	%fd345, %fd181, 0dB97B839A252049C0, %fd183;
	setp.ltu.f64 	%p19, %fd35, 0d41E0000000000000;
	@%p19 bra 	$L__BB0_23;
	{ // callseq 3, 0
	.param .b64 param0;
	st.param.f64 	[param0], %fd339;
	.param .align 16 .b8 retval0[16];
	call.uni (retval0), 
	__internal_trig_reduction_slowpathd, 
	(
	param0
	);
	ld.param.f64 	%fd345, [retval0];
	ld.param.b32 	%r106, [retval0+8];
	} // callseq 3
$L__BB0_23:
	shl.b32 	%r68, %r106, 6;
	cvt.u64.u32 	%rd29, %r68;
	and.b64  	%rd30, %rd29, 64;
	add.s64 	%rd32, %rd27, %rd30;
	mul.rn.f64 	%fd186, %fd345, %fd345;
	and.b32  	%r69, %r106, 1;
	setp.eq.b32 	%p20, %r69, 1;
	selp.f64 	%fd187, 0dBDA8FF8320FD8164, 0d3DE5DB65F9785EBA, %p20;
	ld.global.nc.v2.f64 	{%fd188, %fd189}, [%rd32];
	fma.rn.f64 	%fd190, %fd187, %fd186, %fd188;
	fma.rn.f64 	%fd191, %fd190, %fd186, %fd189;
	ld.global.nc.v2.f64 	{%fd192, %fd193}, [%rd32+16];
	fma.rn.f64 	%fd194, %fd191, %fd186, %fd192;
	fma.rn.f64 	%fd195, %fd194, %fd186, %fd193;
	ld.global.nc.v2.f64 	{%fd196, %fd197}, [%rd32+32];
	fma.rn.f64 	%fd198, %fd195, %fd186, %fd196;
	fma.rn.f64 	%fd199, %fd198, %fd186, %fd197;
	fma.rn.f64 	%fd200, %fd199, %fd345, %fd345;
	fma.rn.f64 	%fd201, %fd199, %fd186, 0d3FF0000000000000;
	selp.f64 	%fd202, %fd201, %fd200, %p20;
	and.b32  	%r70, %r106, 2;
	setp.eq.s32 	%p21, %r70, 0;
	mov.f64 	%fd203, 0d0000000000000000;
	sub.f64 	%fd204, %fd203, %fd202;
	selp.f64 	%fd205, %fd202, %fd204, %p21;
	fma.rn.f64 	%fd206, %fd205, 0dBFF7666666666666, 0d3FE999999999999A;
	fma.rn.f64 	%fd207, %fd206, 0d4042D97C7F3321D2, %fd33;
	fma.rn.f64 	%fd338, %fd23, %fd207, %fd338;
	st.shared.f64 	[%r4], %fd338;
	add.s32 	%r104, %r104, 1;
	setp.ne.s32 	%p22, %r104, 0;
	@%p22 bra 	$L__BB0_15;
$L__BB0_24:
	ld.param.u64 	%rd64, [_Z11gpupararealPdS_S_ddS_S_S_S_S_S_idS__param_10];
	ld.param.u64 	%rd63, [_Z11gpupararealPdS_S_ddS_S_S_S_S_S_idS__param_8];
	ld.param.u64 	%rd62, [_Z11gpupararealPdS_S_ddS_S_S_S_S_S_idS__param_7];
	ld.shared.f64 	%fd208, [%r3];
	cvta.to.global.u64 	%rd33, %rd62;
	mul.wide.s32 	%rd34, %r2, 8;
	add.s64 	%rd35, %rd33, %rd34;
	st.global.f64 	[%rd35+8], %fd208;
	ld.shared.f64 	%fd209, [%r4];
	cvta.to.global.u64 	%rd36, %rd63;
	add.s64 	%rd37, %rd36, %rd34;
	st.global.f64 	[%rd37+8], %fd209;
	ld.global.f64 	%fd210, [%rd2+8];
	sub.f64 	%fd211, %fd208, %fd210;
	add.s64 	%rd38, %rd1, %rd34;
	st.global.f64 	[%rd38], %fd211;
	ld.global.f64 	%fd212, [%rd3+8];
	sub.f64 	%fd213, %fd209, %fd212;
	cvta.to.global.u64 	%rd39, %rd64;
	add.s64 	%rd40, %rd39, %rd34;
	st.global.f64 	[%rd40], %fd213;
	setp.ne.s32 	%p23, %r1, 0;
	@%p23 bra 	$L__BB0_47;
	ld.shared.f64 	%fd214, [_ZZ11gpupararealPdS_S_ddS_S_S_S_S_S_idS_E12s_fine_tempd];
	st.shared.f64 	[_ZZ11gpupararealPdS_S_ddS_S_S_S_S_S_idS_E15s_predict_delta], %fd214;
	mov.u32 	%r74, _ZZ11gpupararealPdS_S_ddS_S_S_S_S_S_idS_E15s_predict_delta;
	ld.shared.f64 	%fd215, [_ZZ11gpupararealPdS_S_ddS_S_S_S_S_S_idS_E12s_fine_tempo];
	st.shared.f64 	[_ZZ11gpupararealPdS_S_ddS_S_S_S_S_S_idS_E15s_predict_omega], %fd215;
	mov.u32 	%r75, _ZZ11gpupararealPdS_S_ddS_S_S_S_S_S_idS_E15s_predict_omega;
	ld.shared.f64 	%fd216, [_ZZ11gpupararealPdS_S_ddS_S_S_S_S_S_idS_E3s_a];
	add.f64 	%fd346, %fd79, %fd216;
	st.shared.f64 	[_ZZ11gpupararealPdS_S_ddS_S_S_S_S_S_idS_E3s_a+8], %fd346;
	add.s32 	%r108, %r75, 8;
	add.s32 	%r107, %r74, 8;
	mul.f64 	%fd42, %fd79, 0d3FE0000000000000;
	mov.b32 	%r109, 8;
	mov.u64 	%rd51, __cudart_sin_cos_coeffs;
$L__BB0_26:
	add.f64 	%fd346, %fd79, %fd346;
	mov.u32 	%r76, _ZZ11gpupararealPdS_S_ddS_S_S_S_S_S_idS_E3s_a;
	add.s32 	%r77, %r76, %r109;
	st.shared.f64 	[%r77+8], %fd346;
	setp.gtu.f64 	%p24, %fd346, 0d3FE999999999999A;
	@%p24 bra 	$L__BB0_36;
	ld.shared.f64 	%fd45, [%r107+-8];
	ld.shared.f64 	%fd46, [%r108+-8];
	sub.f64 	%fd47, %fd46, %fd77;
	fma.rn.f64 	%fd48, %fd79, %fd47, %fd45;
	abs.f64 	%fd49, %fd48;
	setp.neu.f64 	%p25, %fd49, 0d7FF0000000000000;
	@%p25 bra 	$L__BB0_29;
	mov.f64 	%fd222, 0d0000000000000000;
	mul.rn.f64 	%fd347, %fd48, %fd222;
	mov.b32 	%r110, 0;
	bra.uni 	$L__BB0_31;
$L__BB0_29:
	mul.f64 	%fd217, %fd48, 0d3FE45F306DC9C883;
	cvt.rni.s32.f64 	%r110, %fd217;
	cvt.rn.f64.s32 	%fd218, %r110;
	fma.rn.f64 	%fd219, %fd218, 0dBFF921FB54442D18, %fd48;
	fma.rn.f64 	%fd220, %fd218, 0dBC91A62633145C00, %fd219;
	fma.rn.f64 	%fd347, %fd218, 0dB97B839A252049C0, %fd220;
	setp.ltu.f64 	%p26, %fd49, 0d41E0000000000000;
	@%p26 bra 	$L__BB0_31;
	{ // callseq 4, 0
	.param .b64 param0;
	st.param.f64 	[param0], %fd48;
	.param .align 16 .b8 retval0[16];
	call.uni (retval0), 
	__internal_trig_reduction_slowpathd, 
	(
	param0
	);
	ld.param.f64 	%fd347, [retval0];
	ld.param.b32 	%r110, [retval0+8];
	} // callseq 4
$L__BB0_31:
	shl.b32 	%r80, %r110, 6;
	cvt.u64.u32 	%rd41, %r80;
	and.b64  	%rd42, %rd41, 64;
	add.s64 	%rd44, %rd51, %rd42;
	mul.rn.f64 	%fd223, %fd347, %fd347;
	and.b32  	%r81, %r110, 1;
	setp.eq.b32 	%p27, %r81, 1;
	selp.f64 	%fd224, 0dBDA8FF8320FD8164, 0d3DE5DB65F9785EBA, %p27;
	ld.global.nc.v2.f64 	{%fd225, %fd226}, [%rd44];
	fma.rn.f64 	%fd227, %fd224, %fd223, %fd225;
	fma.rn.f64 	%fd228, %fd227, %fd223, %fd226;
	ld.global.nc.v2.f64 	{%fd229, %fd230}, [%rd44+16];
	fma.rn.f64 	%fd231, %fd228, %fd223, %fd229;
	fma.rn.f64 	%fd232, %fd231, %fd223, %fd230;
	ld.global.nc.v2.f64 	{%fd233, %fd234}, [%rd44+32];
	fma.rn.f64 	%fd235, %fd232, %fd223, %fd233;
	fma.rn.f64 	%fd236, %fd235, %fd223, %fd234;
	fma.rn.f64 	%fd237, %fd236, %fd347, %fd347;
	fma.rn.f64 	%fd238, %fd236, %fd223, 0d3FF0000000000000;
	selp.f64 	%fd239, %fd238, %fd237, %p27;
	and.b32  	%r82, %r110, 2;
	setp.eq.s32 	%p28, %r82, 0;
	mov.f64 	%fd240, 0d0000000000000000;
	sub.f64 	%fd241, %fd240, %fd239;
	selp.f64 	%fd242, %fd239, %fd241, %p28;
	fma.rn.f64 	%fd243, %fd242, 0dBFE4CCCCCCCCCCCD, 0d3FE999999999999A;
	mul.f64 	%fd54, %fd243, 0d4042D97C7F3321D2;
	fma.rn.f64 	%fd244, %fd79, %fd54, %fd46;
	sub.f64 	%fd245, %fd244, %fd46;
	add.f64 	%fd246, %fd47, %fd245;
	fma.rn.f64 	%fd55, %fd42, %fd246, %fd45;
	st.shared.f64 	[%r107], %fd55;
	abs.f64 	%fd56, %fd55;
	setp.neu.f64 	%p29, %fd56, 0d7FF0000000000000;
	@%p29 bra 	$L__BB0_33;
	mov.f64 	%fd252, 0d0000000000000000;
	mul.rn.f64 	%fd348, %fd55, %fd252;
	mov.b32 	%r111, 0;
	bra.uni 	$L__BB0_35;
$L__BB0_33:
	mul.f64 	%fd247, %fd55, 0d3FE45F306DC9C883;
	cvt.rni.s32.f64 	%r111, %fd247;
	cvt.rn.f64.s32 	%fd248, %r111;
	fma.rn.f64 	%fd249, %fd248, 0dBFF921FB54442D18, %fd55;
	fma.rn.f64 	%fd250, %fd248, 0dBC91A62633145C00, %fd249;
	fma.rn.f64 	%fd348, %fd248, 0dB97B839A252049C0, %fd250;
	setp.ltu.f64 	%p30, %fd56, 0d41E0000000000000;
	@%p30 bra 	$L__BB0_35;
	{ // callseq 5, 0
	.param .b64 param0;
	st.param.f64 	[param0], %fd55;
	.param .align 16 .b8 retval0[16];
	call.uni (retval0), 
	__internal_trig_reduction_slowpathd, 
	(
	param0
	);
	ld.param.f64 	%fd348, [retval0];
	ld.param.b32 	%r111, [retval0+8];
	} // callseq 5
$L__BB0_35:
	shl.b32 	%r85, %r111, 6;
	cvt.u64.u32 	%rd45, %r85;
	and.b64  	%rd46, %rd45, 64;
	add.s64 	%rd48, %rd51, %rd46;
	mul.rn.f64 	%fd253, %fd348, %fd348;
	and.b32  	%r86, %r111, 1;
	setp.eq.b32 	%p31, %r86, 1;
	selp.f64 	%fd254, 0dBDA8FF8320FD8164, 0d3DE5DB65F9785EBA, %p31;
	ld.global.nc.v2.f64 	{%fd255, %fd256}, [%rd48];
	fma.rn.f64 	%fd257, %fd254, %fd253, %fd255;
	fma.rn.f64 	%fd258, %fd257, %fd253, %fd256;
	ld.global.nc.v2.f64 	{%fd259, %fd260}, [%rd48+16];
	fma.rn.f64 	%fd261, %fd258, %fd253, %fd259;
	fma.rn.f64 	%fd262, %fd261, %fd253, %fd260;
	ld.global.nc.v2.f64 	{%fd263, %fd264}, [%rd48+32];
	fma.rn.f64 	%fd265, %fd262, %fd253, %fd263;
	fma.rn.f64 	%fd266, %fd265, %fd253, %fd264;
	fma.rn.f64 	%fd267, %fd266, %fd348, %fd348;
	fma.rn.f64 	%fd268, %fd266, %fd253, 0d3FF0000000000000;
	selp.f64 	%fd269, %fd268, %fd267, %p31;
	and.b32  	%r87, %r111, 2;
	setp.eq.s32 	%p32, %r87, 0;
	mov.f64 	%fd270, 0d0000000000000000;
	sub.f64 	%fd271, %fd270, %fd269;
	selp.f64 	%fd272, %fd269, %fd271, %p32;
	fma.rn.f64 	%fd273, %fd272, 0dBFE4CCCCCCCCCCCD, 0d3FE999999999999A;
	fma.rn.f64 	%fd274, %fd273, 0d4042D97C7F3321D2, %fd54;
	fma.rn.f64 	%fd275, %fd42, %fd274, %fd46;
	st.shared.f64 	[%r108], %fd275;
$L__BB0_36:
	setp.leu.f64 	%p33, %fd346, 0d3FE999999999999A;
	@%p33 bra 	$L__BB0_46;
	ld.shared.f64 	%fd61, [%r107+-8];
	ld.shared.f64 	%fd62, [%r108+-8];
	sub.f64 	%fd63, %fd62, %fd77;
	fma.rn.f64 	%fd64, %fd79, %fd63, %fd61;
	abs.f64 	%fd65, %fd64;
	setp.neu.f64 	%p34, %fd65, 0d7FF0000000000000;
	@%p34 bra 	$L__BB0_39;
	mov.f64 	%fd281, 0d0000000000000000;
	mul.rn.f64 	%fd349, %fd64, %fd281;
	mov.b32 	%r112, 0;
	bra.uni 	$L__BB0_41;
$L__BB0_39:
	mul.f64 	%fd276, %fd64, 0d3FE45F306DC9C883;
	cvt.rni.s32.f64 	%r112, %fd276;
	cvt.rn.f64.s32 	%fd277, %r112;
	fma.rn.f64 	%fd278, %fd277, 0dBFF921FB54442D18, %fd64;
	fma.rn.f64 	%fd279, %fd277, 0dBC91A62633145C00, %fd278;
	fma.rn.f64 	%fd349, %fd277, 0dB97B839A252049C0, %fd279;
	setp.ltu.f64 	%p35, %fd65, 0d41E0000000000000;
	@%p35 bra 	$L__BB0_41;
	{ // callseq 6, 0
	.param .b64 param0;
	st.param.f64 	[param0], %fd64;
	.param .align 16 .b8 retval0[16];
	call.uni (retval0), 
	__internal_trig_reduction_slowpathd, 
	(
	param0
	);
	ld.param.f64 	%fd349, [retval0];
	ld.param.b32 	%r112, [retval0+8];
	} // callseq 6
$L__BB0_41:
	shl.b32 	%r90, %r112, 6;
	cvt.u64.u32 	%rd49, %r90;
	and.b64  	%rd50, %rd49, 64;
	add.s64 	%rd52, %rd51, %rd50;
	mul.rn.f64 	%fd282, %fd349, %fd349;
	and.b32  	%r91, %r112, 1;
	setp.eq.b32 	%p36, %r91, 1;
	selp.f64 	%fd283, 0dBDA8FF8320FD8164, 0d3DE5DB65F9785EBA, %p36;
	ld.global.nc.v2.f64 	{%fd284, %fd285}, [%rd52];
	fma.rn.f64 	%fd286, %fd283, %fd282, %fd284;
	fma.rn.f64 	%fd287, %fd286, %fd282, %fd285;
	ld.global.nc.v2.f64 	{%fd288, %fd289}, [%rd52+16];
	fma.rn.f64 	%fd290, %fd287, %fd282, %fd288;
	fma.rn.f64 	%fd291, %fd290, %fd282, %fd289;
	ld.global.nc.v2.f64 	{%fd292, %fd293}, [%rd52+32];
	fma.rn.f64 	%fd294, %fd291, %fd282, %fd292;
	fma.rn.f64 	%fd295, %fd294, %fd282, %fd293;
	fma.rn.f64 	%fd296, %fd295, %fd349, %fd349;
	fma.rn.f64 	%fd297, %fd295, %fd282, 0d3FF0000000000000;
	selp.f64 	%fd298, %fd297, %fd296, %p36;
	and.b32  	%r92, %r112, 2;
	setp.eq.s32 	%p37, %r92, 0;
	mov.f64 	%fd299, 0d0000000000000000;
	sub.f64 	%fd300, %fd299, %fd298;
	selp.f64 	%fd301, %fd298, %fd300, %p37;
	fma.rn.f64 	%fd302, %fd301, 0dBFF7666666666666, 0d3FE999999999999A;
	mul.f64 	%fd70, %fd302, 0d4042D97C7F3321D2;
	fma.rn.f64 	%fd303, %fd79, %fd70, %fd62;
	sub.f64 	%fd304, %fd303, %fd62;
	add.f64 	%fd305, %fd63, %fd304;
	fma.rn.f64 	%fd71, %fd42, %fd305, %fd61;
	st.shared.f64 	[%r107], %fd71;
	abs.f64 	%fd72, %fd71;
	setp.neu.f64 	%p38, %fd72, 0d7FF0000000000000;
	@%p38 bra 	$L__BB0_43;
	mov.f64 	%fd311, 0d0000000000000000;
	mul.rn.f64 	%fd350, %fd71, %fd311;
	mov.b32 	%r113, 0;
	bra.uni 	$L__BB0_45;
$L__BB0_43:
	mul.f64 	%fd306, %fd71, 0d3FE45F306DC9C883;
	cvt.rni.s32.f64 	%r113, %fd306;
	cvt.rn.f64.s32 	%fd307, %r113;
	fma.rn.f64 	%fd308, %fd307, 0dBFF921FB54442D18, %fd71;
	fma.rn.f64 	%fd309, %fd307, 0dBC91A62633145C00, %fd308;
	fma.rn.f64 	%fd350, %fd307, 0dB97B839A252049C0, %fd309;
	setp.ltu.f64 	%p39, %fd72, 0d41E0000000000000;
	@%p39 bra 	$L__BB0_45;
	{ // callseq 7, 0
	.param .b64 param0;
	st.param.f64 	[param0], %fd71;
	.param .align 16 .b8 retval0[16];
	call.uni (retval0), 
	__internal_trig_reduction_slowpathd, 
	(
	param0
	);
	ld.param.f64 	%fd350, [retval0];
	ld.param.b32 	%r113, [retval0+8];
	} // callseq 7
$L__BB0_45:
	shl.b32 	%r95, %r113, 6;
	cvt.u64.u32 	%rd53, %r95;
	and.b64  	%rd54, %rd53, 64;
	add.s64 	%rd56, %rd51, %rd54;
	mul.rn.f64 	%fd312, %fd350, %fd350;
	and.b32  	%r96, %r113, 1;
	setp.eq.b32 	%p40, %r96, 1;
	selp.f64 	%fd313, 0dBDA8FF8320FD8164, 0d3DE5DB65F9785EBA, %p40;
	ld.global.nc.v2.f64 	{%fd314, %fd315}, [%rd56];
	fma.rn.f64 	%fd316, %fd313, %fd312, %fd314;
	fma.rn.f64 	%fd317, %fd316, %fd312, %fd315;
	ld.global.nc.v2.f64 	{%fd318, %fd319}, [%rd56+16];
	fma.rn.f64 	%fd320, %fd317, %fd312, %fd318;
	fma.rn.f64 	%fd321, %fd320, %fd312, %fd319;
	ld.global.nc.v2.f64 	{%fd322, %fd323}, [%rd56+32];
	fma.rn.f64 	%fd324, %fd321, %fd312, %fd322;
	fma.rn.f64 	%fd325, %fd324, %fd312, %fd323;
	fma.rn.f64 	%fd326, %fd325, %fd350, %fd350;
	fma.rn.f64 	%fd327, %fd325, %fd312, 0d3FF0000000000000;
	selp.f64 	%fd328, %fd327, %fd326, %p40;
	and.b32  	%r97, %r113, 2;
	setp.eq.s32 	%p41, %r97, 0;
	mov.f64 	%fd329, 0d0000000000000000;
	sub.f64 	%fd330, %fd329, %fd328;
	selp.f64 	%fd331, %fd328, %fd330, %p41;
	fma.rn.f64 	%fd332, %fd331, 0dBFF7666666666666, 0d3FE999999999999A;
	fma.rn.f64 	%fd333, %fd332, 0d4042D97C7F3321D2, %fd70;
	fma.rn.f64 	%fd334, %fd42, %fd333, %fd62;
	st.shared.f64 	[%r108], %fd334;
$L__BB0_46:
	add.s32 	%r109, %r109, 8;
	add.s32 	%r108, %r108, 8;
	add.s32 	%r107, %r107, 8;
	setp.ne.s32 	%p42, %r109, 2048;
	@%p42 bra 	$L__BB0_26;
$L__BB0_47:
	ld.param.u64 	%rd65, [_Z11gpupararealPdS_S_ddS_S_S_S_S_S_idS__param_13];
	bar.sync 	0;
	shl.b32 	%r98, %r1, 3;
	mov.u32 	%r99, _ZZ11gpupararealPdS_S_ddS_S_S_S_S_S_idS_E15s_predict_delta;
	add.s32 	%r100, %r99, %r98;
	ld.shared.f64 	%fd335, [%r100];
	mul.wide.u32 	%rd57, %r1, 8;
	add.s64 	%rd58, %rd1, %rd57;
	ld.global.f64 	%fd336, [%rd58];
	add.f64 	%fd337, %fd335, %fd336;
	cvta.to.global.u64 	%rd59, %rd65;
	add.s64 	%rd61, %rd59, %rd34;
	st.global.f64 	[%rd61+8], %fd337;
$L__BB0_48:
	ret;

}
.func  (.param .align 16 .b8 func_retval0[16]) __internal_trig_reduction_slowpathd(
	.param .b64 __internal_trig_reduction_slowpathd_param_0
)
{
	.local .align 8 .b8 	__local_depot1[40];
	.reg .b64 	%SP;
	.reg .b64 	%SPL;
	.reg .pred 	%p<10>;
	.reg .b32 	%r<47>;
	.reg .b64 	%rd<74>;
	.reg .b64 	%fd<5>;

	mov.u64 	%SPL, __local_depot1;
	ld.param.f64 	%fd4, [__internal_trig_reduction_slowpathd_param_0];
	add.u64 	%rd1, %SPL, 0;
	{
	.reg .b32 %temp; 
	mov.b64 	{%temp, %r1}, %fd4;
	}
	shr.u32 	%r2, %r1, 20;
	and.b32  	%r3, %r2, 2047;
	setp.eq.s32 	%p1, %r3, 2047;
	mov.b32 	%r46, 0;
	@%p1 bra 	$L__BB1_9;
	add.s32 	%r20, %r3, -1024;
	mov.b64 	%rd20, %fd4;
	shl.b64 	%rd2, %rd20, 11;
	shr.u32 	%r4, %r20, 6;
	sub.s32 	%r45, 15, %r4;
	sub.s32 	%r21, 19, %r4;
	setp.lt.u32 	%p2, %r20, 128;
	selp.b32 	%r6, 18, %r21, %p2;
	setp.ge.s32 	%p3, %r45, %r6;
	mov.b64 	%rd70, 0;
	@%p3 bra 	$L__BB1_4;
	add.s32 	%r23, %r6, %r4;
	neg.s32 	%r43, %r23;
	or.b64  	%rd3, %rd2, -9223372036854775808;
	mov.b64 	%rd70, 0;
	mov.b32 	%r42, 0;
	mov.u64 	%rd25, __cudart_i2opi_d;
	mov.u32 	%r44, %r45;
$L__BB1_3:
	.pragma "nounroll";
	mul.wide.s32 	%rd22, %r42, 8;
	add.s64 	%rd23, %rd1, %rd22;
	mul.wide.s32 	%rd24, %r44, 8;
	add.s64 	%rd26, %rd25, %rd24;
	ld.global.nc.u64 	%rd27, [%rd26];
	{
	.reg .u32 %r0, %r1, %r2, %r3, %alo, %ahi, %blo, %bhi, %clo, %chi;
	mov.b64 	{%alo,%ahi}, %rd27;
	mov.b64 	{%blo,%bhi}, %rd3;
	mov.b64 	{%clo,%chi}, %rd70;
	mad.lo.cc.u32 	%r0, %alo, %blo, %clo;
	madc.hi.cc.u32 	%r1, %alo, %blo, %chi;
	madc.hi.u32 	%r2, %alo, %bhi, 0;
	mad.lo.cc.u32 	%r1, %alo, %bhi, %r1;
	madc.hi.cc.u32 	%r2, %ahi, %blo, %r2;
	madc.hi.u32 	%r3, %ahi, %bhi, 0;
	mad.lo.cc.u32 	%r1, %ahi, %blo, %r1;
	madc.lo.cc.u32 	%r2, %ahi, %bhi, %r2;
	addc.u32 	%r3, %r3, 0;
	mov.b64 	%rd28, {%r0,%r1};
	mov.b64 	%rd70, {%r2,%r3};
	}
	st.local.u64 	[%rd23], %rd28;
	add.s32 	%r44, %r44, 1;
	add.s32 	%r43, %r43, 1;
	add.s32 	%r42, %r42, 1;
	setp.ne.s32 	%p4, %r43, -15;
	mov.u32 	%r45, %r6;
	@%p4 bra 	$L__BB1_3;
$L__BB1_4:
	cvt.s64.s32 	%rd29, %r45;
	cvt.u64.u32 	%rd30, %r4;
	add.s64 	%rd31, %rd30, %rd29;
	shl.b64 	%rd32, %rd31, 3;
	add.s64 	%rd33, %rd1, %rd32;
	st.local.u64 	[%rd33+-120], %rd70;
	and.b32  	%r15, %r2, 63;
	ld.local.u64 	%rd72, [%rd1+16];
	ld.local.u64 	%rd71, [%rd1+24];
	setp.eq.s32 	%p5, %r15, 0;
	@%p5 bra 	$L__BB1_6;
	shl.b64 	%rd34, %rd71, %r15;
	shr.u64 	%rd35, %rd72, 1;
	xor.b32  	%r24, %r15, 63;
	shr.u64 	%rd36, %rd35, %r24;
	or.b64  	%rd71, %rd34, %rd36;
	ld.local.u64 	%rd37, [%rd1+8];
	shl.b64 	%rd38, %rd72, %r15;
	shr.u64 	%rd39, %rd37, 1;
	shr.u64 	%rd40, %rd39, %r24;
	or.b64  	%rd72, %rd38, %rd40;
$L__BB1_6:
	and.b32  	%r25, %r1, -2147483648;
	shr.u64 	%rd41, %rd71, 62;
	cvt.u32.u64 	%r26, %rd41;
	mov.b64 	{%r27, %r28}, %rd71;
	mov.b64 	{%r29, %r30}, %rd72;
	shf.l.wrap.b32 	%r31, %r30, %r27, 2;
	shf.l.wrap.b32 	%r32, %r27, %r28, 2;
	mov.b64 	%rd42, {%r31, %r32};
	shl.b64 	%rd43, %rd72, 2;
	shr.u64 	%rd44, %rd42, 63;
	cvt.u32.u64 	%r33, %rd44;
	add.s32 	%r34, %r33, %r26;
	setp.eq.s32 	%p6, %r25, 0;
	neg.s32 	%r35, %r34;
	selp.b32 	%r46, %r34, %r35, %p6;
	setp.gt.s64 	%p7, %rd42, -1;
	mov.b64 	%rd45, 0;
	{
	.reg .u32 %r0, %r1, %r2, %r3, %a0, %a1, %a2, %a3, %b0, %b1, %b2, %b3;
	mov.b64 	{%a0,%a1}, %rd45;
	mov.b64 	{%a2,%a3}, %rd45;
	mov.b64 	{%b0,%b1}, %rd43;
	mov.b64 	{%b2,%b3}, %rd42;
	sub.cc.u32 	%r0, %a0, %b0;
	subc.cc.u32 	%r1, %a1, %b1;
	subc.cc.u32 	%r2, %a2, %b2;
	subc.u32 	%r3, %a3, %b3;
	mov.b64 	%rd46, {%r0,%r1};
	mov.b64 	%rd47, {%r2,%r3};
	}
	xor.b32  	%r36, %r25, -2147483648;
	selp.b64 	%rd73, %rd42, %rd47, %p7;
	selp.b64 	%rd14, %rd43, %rd46, %p7;
	selp.b32 	%r17, %r25, %r36, %p7;
	clz.b64 	%r37, %rd73;
	cvt.u64.u32 	%rd15, %r37;
	setp.eq.s32 	%p8, %r37, 0;
	@%p8 bra 	$L__BB1_8;
	cvt.u32.u64 	%r38, %rd15;
	and.b32  	%r39, %r38, 63;
	shl.b64 	%rd48, %rd73, %r39;
	shr.u64 	%rd49, %rd14, 1;
	not.b32 	%r40, %r38;
	and.b32  	%r41, %r40, 63;
	shr.u64 	%rd50, %rd49, %r41;
	or.b64  	%rd73, %rd48, %rd50;
$L__BB1_8:
	mov.b64 	%rd51, -3958705157555305931;
	{
	.reg .u32 %r0, %r1, %r2, %r3, %alo, %ahi, %blo, %bhi;
	mov.b64 	{%alo,%ahi}, %rd73;
	mov.b64 	{%blo,%bhi}, %rd51;
	mul.lo.u32 	%r0, %alo, %blo;
	mul.hi.u32 	%r1, %alo, %blo;
	mad.lo.cc.u32 	%r1, %alo, %bhi, %r1;
	madc.hi.u32 	%r2, %alo, %bhi, 0;
	mad.lo.cc.u32 	%r1, %ahi, %blo, %r1;
	madc.hi.cc.u32 	%r2, %ahi, %blo, %r2;
	madc.hi.u32 	%r3, %ahi, %bhi, 0;
	mad.lo.cc.u32 	%r2, %ahi, %bhi, %r2;
	addc.u32 	%r3, %r3, 0;
	mov.b64 	%rd52, {%r0,%r1};
	mov.b64 	%rd53, {%r2,%r3};
	}
	setp.gt.s64 	%p9, %rd53, 0;
	{
	.reg .u32 %r0, %r1, %r2, %r3, %a0, %a1, %a2, %a3, %b0, %b1, %b2, %b3;
	mov.b64 	{%a0,%a1}, %rd52;
	mov.b64 	{%a2,%a3}, %rd53;
	mov.b64 	{%b0,%b1}, %rd52;
	mov.b64 	{%b2,%b3}, %rd53;
	add.cc.u32 	%r0, %a0, %b0;
	addc.cc.u32 	%r1, %a1, %b1;
	addc.cc.u32 	%r2, %a2, %b2;
	addc.u32 	%r3, %a3, %b3;
	mov.b64 	%rd54, {%r0,%r1};
	mov.b64 	%rd55, {%r2,%r3};
	}
	selp.b64 	%rd56, %rd55, %rd53, %p9;
	selp.s64 	%rd57, -1, 0, %p9;
	sub.s64 	%rd58, %rd57, %rd15;
	cvt.u64.u32 	%rd59, %r17;
	shl.b64 	%rd60, %rd59, 32;
	add.s64 	%rd61, %rd56, 1;
	shr.u64 	%rd62, %rd61, 10;
	add.s64 	%rd63, %rd62, 1;
	shr.u64 	%rd64, %rd63, 1;
	shl.b64 	%rd65, %rd58, 52;
	add.s64 	%rd66, %rd65, %rd64;
	add.s64 	%rd67, %rd66, 4602678819172646912;
	or.b64  	%rd68, %rd67, %rd60;
	mov.b64 	%fd4, %rd68;
$L__BB1_9:
	st.param.f64 	[func_retval0], %fd4;
	st.param.b32 	[func_retval0+8], %r46;
	ret;

}


// ===== COMPILED SASS (sm_100) =====

	.target	sm_100

	.elftype	@"ET_EXEC"


//--------------------- .note.nv.tkinfo           --------------------------
	.section	.note.nv.tkinfo,"",@"SHT_NOTE"
	.sectionflags	@"SHF_NOTE_NV_TKINFO"
	.tkinfo
        /*0018*/ 	.word	0x00000002
        /*0030*/ 	.string	""
        /*0030*/ 	.string	"ptxas"
        /*0030*/ 	.string	"Cuda compilation tools, release 13.0, V13.0.88"
        /*0030*/ 	.string	"Build cuda_13.0.r13.0/compiler.36424714_0"
        /*0030*/ 	.string	"-arch sm_100 -m 64 "



//--------------------- .note.nv.cuinfo           --------------------------
	.section	.note.nv.cuinfo,"",@"SHT_NOTE"
	.sectionflags	@"SHF_NOTE_NV_CUINFO"
        /*0018*/ 	.short	0x0002
        /*001a*/ 	.short	0x0064
        /*001c*/ 	.short	0x0082
	.zero		2


//--------------------- .nv.info                  --------------------------
	.section	.nv.info,"",@"SHT_CUDA_INFO"
	.align	4


	//----- nvinfo : EIATTR_REGCOUNT
	.align		4
        /*0000*/ 	.byte	0x04, 0x2f
        /*0002*/ 	.short	(.L_3 - .L_2)
	.align		4
.L_2:
        /*0004*/ 	.word	index@(_Z11gpupararealPdS_S_ddS_S_S_S_S_S_idS_)
        /*0008*/ 	.word	0x0000002a


	//----- nvinfo : EIATTR_FRAME_SIZE
	.align		4
.L_3:
        /*000c*/ 	.byte	0x04, 0x11
        /*000e*/ 	.short	(.L_5 - .L_4)
	.align		4
.L_4:
        /*0010*/ 	.word	index@($_Z11gpupararealPdS_S_ddS_S_S_S_S_S_idS_$__internal_trig_reduction_slowpathd)
        /*0014*/ 	.word	0x00000028


	//----- nvinfo : EIATTR_FRAME_SIZE
	.align		4
.L_5:
        /*0018*/ 	.byte	0x04, 0x11
        /*001a*/ 	.short	(.L_7 - .L_6)
	.align		4
.L_6:
        /*001c*/ 	.word	index@($__internal_0_$__cuda_sm20_div_rn_f64_full)
        /*0020*/ 	.word	0x00000028


	//----- nvinfo : EIATTR_FRAME_SIZE
	.align		4
.L_7:
        /*0024*/ 	.byte	0x04, 0x11
        /*0026*/ 	.short	(.L_9 - .L_8)
	.align		4
.L_8:
        /*0028*/ 	.word	index@(_Z11gpupararealPdS_S_ddS_S_S_S_S_S_idS_)
        /*002c*/ 	.word	0x00000028


	//----- nvinfo : EIATTR_MIN_STACK_SIZE
	.align		4
.L_9:
        /*0030*/ 	.byte	0x04, 0x12
        /*0032*/ 	.short	(.L_11 - .L_10)
	.align		4
.L_10:
        /*0034*/ 	.word	index@(_Z11gpupararealPdS_S_ddS_S_S_S_S_S_idS_)
        /*0038*/ 	.word	0x00000028
.L_11:


//--------------------- .nv.compat                --------------------------
	.section	.nv.compat,"",@"SHT_CUDA_COMPAT_INFO"
	.align	4
        /*0000*/ 	.byte	0x02, 0x09, 0x00, 0x00, 0x02, 0x02, 0x01, 0x00, 0x02, 0x05, 0x05, 0x00, 0x03, 0x07, 0x01, 0x01
        /*0010*/ 	.byte	0x02, 0x03, 0x00, 0x00, 0x02, 0x06, 0x01, 0x00, 0x04, 0x0b, 0x08, 0x00, 0x01, 0x00, 0x00, 0x00
        /*0020*/ 	.byte	0x00, 0x00, 0x00, 0x00


//--------------------- .nv.info._Z11gpupararealPdS_S_ddS_S_S_S_S_S_idS_ --------------------------
	.section	.nv.info._Z11gpupararealPdS_S_ddS_S_S_S_S_S_idS_,"",@"SHT_CUDA_INFO"
	.sectionflags	@""
	.align	4


	//----- nvinfo : EIATTR_CUDA_API_VERSION
	.align		4
        /*0000*/ 	.byte	0x04, 0x37
        /*0002*/ 	.short	(.L_13 - .L_12)
.L_12:
        /*0004*/ 	.word	0x00000082


	//----- nvinfo : EIATTR_KPARAM_INFO
	.align		4
.L_13:
        /*0008*/ 	.byte	0x04, 0x17
        /*000a*/ 	.short	(.L_15 - .L_14)
.L_14:
        /*000c*/ 	.word	0x00000000
        /*0010*/ 	.short	0x000d
        /*0012*/ 	.short	0x0068
        /*0014*/ 	.byte	0x00, 0xf5, 0x21, 0x00


	//----- nvinfo : EIATTR_KPARAM_INFO
	.align		4
.L_15:
        /*0018*/ 	.byte	0x04, 0x17
        /*001a*/ 	.short	(.L_17 - .L_16)
.L_16:
        /*001c*/ 	.word	0x00000000
        /*0020*/ 	.short	0x000c
        /*0022*/ 	.short	0x0060
        /*0024*/ 	.byte	0x00, 0xf0, 0x21, 0x00


	//----- nvinfo : EIATTR_KPARAM_INFO
	.align		4
.L_17:
        /*0028*/ 	.byte	0x04, 0x17
        /*002a*/ 	.short	(.L_19 - .L_18)
.L_18:
        /*002c*/ 	.word	0x00000000
        /*0030*/ 	.short	0x000b
        /*0032*/ 	.short	0x0058
        /*0034*/ 	.byte	0x00, 0xf0, 0x11, 0x00


	//----- nvinfo : EIATTR_KPARAM_INFO
	.align		4
.L_19:
        /*0038*/ 	.byte	0x04, 0x17
        /*003a*/ 	.short	(.L_21 - .L_20)
.L_20:
        /*003c*/ 	.word	0x00000000
        /*0040*/ 	.short	0x000a
        /*0042*/ 	.short	0x0050
        /*0044*/ 	.byte	0x00, 0xf5, 0x21, 0x00


	//----- nvinfo : EIATTR_KPARAM_INFO
	.align		4
.L_21:
        /*0048*/ 	.byte	0x04, 0x17
        /*004a*/ 	.short	(.L_23 - .L_22)
.L_22:
        /*004c*/ 	.word	0x00000000
        /*0050*/ 	.short	0x0009
        /*0052*/ 	.short	0x0048
        /*0054*/ 	.byte	0x00, 0xf5, 0x21, 0x00


	//----- nvinfo : EIATTR_KPARAM_INFO
	.align		4
.L_23:
        /*0058*/ 	.byte	0x04, 0x17
        /*005a*/ 	.short	(.L_25 - .L_24)
.L_24:
        /*005c*/ 	.word	0x00000000
        /*0060*/ 	.short	0x0008
        /*0062*/ 	.short	0x0040
        /*0064*/ 	.byte	0x00, 0xf5, 0x21, 0x00


	//----- nvinfo : EIATTR_KPARAM_INFO
	.align		4
.L_25:
        /*0068*/ 	.byte	0x04, 0x17
        /*006a*/ 	.short	(.L_27 - .L_26)
.L_26:
        /*006c*/ 	.word	0x00000000
        /*0070*/ 	.short	0x0007
        /*0072*/ 	.short	0x0038
        /*0074*/ 	.byte	0x00, 0xf5, 0x21, 0x00


	//----- nvinfo : EIATTR_KPARAM_INFO
	.align		4
.L_27:
        /*0078*/ 	.byte	0x04, 0x17
        /*007a*/ 	.short	(.L_29 - .L_28)
.L_28:
        /*007c*/ 	.word	0x00000000
        /*0080*/ 	.short	0x0006
        /*0082*/ 	.short	0x0030
        /*0084*/ 	.byte	0x00, 0xf5, 0x21, 0x00


	//----- nvinfo : EIATTR_KPARAM_INFO
	.align		4
.L_29:
        /*0088*/ 	.byte	0x04, 0x17
        /*008a*/ 	.short	(.L_31 - .L_30)
.L_30:
        /*008c*/ 	.word	0x00000000
        /*0090*/ 	.short	0x0005
        /*0092*/ 	.short	0x0028
        /*0094*/ 	.byte	0x00, 0xf5, 0x21, 0x00


	//----- nvinfo : EIATTR_KPARAM_INFO
	.align		4
.L_31:
        /*0098*/ 	.byte	0x04, 0x17
        /*009a*/ 	.short	(.L_33 - .L_32)
.L_32:
        /*009c*/ 	.word	0x00000000
        /*00a0*/ 	.short	0x0004
        /*00a2*/ 	.short	0x0020
        /*00a4*/ 	.byte	0x00, 0xf0, 0x21, 0x00


	//----- nvinfo : EIATTR_KPARAM_INFO
	.align		4
.L_33:
        /*00a8*/ 	.byte	0x04, 0x17
        /*00aa*/ 	.short	(.L_35 - .L_34)
.L_34:
        /*00ac*/ 	.word	0x00000000
        /*00b0*/ 	.short	0x0003
        /*00b2*/ 	.short	0x0018
        /*00b4*/ 	.byte	0x00, 0xf0, 0x21, 0x00


	//----- nvinfo : EIATTR_KPARAM_INFO
	.align		4
.L_35:
        /*00b8*/ 	.byte	0x04, 0x17
        /*00ba*/ 	.short	(.L_37 - .L_36)
.L_36:
        /*00bc*/ 	.word	0x00000000
        /*00c0*/ 	.short	0x0002
        /*00c2*/ 	.short	0x0010
        /*00c4*/ 	.byte	0x00, 0xf5, 0x21, 0x00


	//----- nvinfo : EIATTR_KPARAM_INFO
	.align		4
.L_37:
        /*00c8*/ 	.byte	0x04, 0x17
        /*00ca*/ 	.short	(.L_39 - .L_38)
.L_38:
        /*00cc*/ 	.word	0x00000000
        /*00d0*/ 	.short	0x0001
        /*00d2*/ 	.short	0x0008
        /*00d4*/ 	.byte	0x00, 0xf5, 0x21, 0x00


	//----- nvinfo : EIATTR_KPARAM_INFO
	.align		4
.L_39:
        /*00d8*/ 	.byte	0x04, 0x17
        /*00da*/ 	.short	(.L_41 - .L_40)
.L_40:
        /*00dc*/ 	.word	0x00000000
        /*00e0*/ 	.short	0x0000
        /*00e2*/ 	.short	0x0000
        /*00e4*/ 	.byte	0x00, 0xf5, 0x21, 0x00


	//----- nvinfo : EIATTR_SPARSE_MMA_MASK
	.align		4
.L_41:
        /*00e8*/ 	.byte	0x03, 0x50
        /*00ea*/ 	.short	0x0000


	//----- nvinfo : EIATTR_MAXREG_COUNT
	.align		4
        /*00ec*/ 	.byte	0x03, 0x1b
        /*00ee*/ 	.short	0x00ff


	//----- nvinfo : EIATTR_NUM_BARRIERS
	.align		4
        /*00f0*/ 	.byte	0x02, 0x4c
        /*00f2*/ 	.byte	0x01
	.zero		1


	//----- nvinfo : EIATTR_MERCURY_ISA_VERSION
	.align		4
        /*00f4*/ 	.byte	0x03, 0x5f
        /*00f6*/ 	.short	0x0101


	//----- nvinfo : EIATTR_VRC_CTA_INIT_COUNT
	.align		4
        /*00f8*/ 	.byte	0x02, 0x4a
	.zero		1
	.zero		1


	//----- nvinfo : EIATTR_EXIT_INSTR_OFFSETS
	.align		4
        /*00fc*/ 	.byte	0x04, 0x1c
        /*00fe*/ 	.short	(.L_43 - .L_42)


	//   ....[0]....
.L_42:
        /*0100*/ 	.word	0x00000080


	//   ....[1]....
        /*0104*/ 	.word	0x00002ed0


	//----- nvinfo : EIATTR_CRS_STACK_SIZE
	.align		4
.L_43:
        /*0108*/ 	.byte	0x04, 0x1e
        /*010a*/ 	.short	(.L_45 - .L_44)
.L_44:
        /*010c*/ 	.word	0x00000000


	//----- nvinfo : EIATTR_CBANK_PARAM_SIZE
	.align		4
.L_45:
        /*0110*/ 	.byte	0x03, 0x19
        /*0112*/ 	.short	0x0070


	//----- nvinfo : EIATTR_PARAM_CBANK
	.align		4
        /*0114*/ 	.byte	0x04, 0x0a
        /*0116*/ 	.short	(.L_47 - .L_46)
	.align		4
.L_46:
        /*0118*/ 	.word	index@(.nv.constant0._Z11gpupararealPdS_S_ddS_S_S_S_S_S_idS_)
        /*011c*/ 	.short	0x0380
        /*011e*/ 	.short	0x0070


	//----- nvinfo : EIATTR_SW_WAR
	.align		4
.L_47:
        /*0120*/ 	.byte	0x04, 0x36
        /*0122*/ 	.short	(.L_49 - .L_48)
.L_48:
        /*0124*/ 	.word	0x00000008
.L_49:


//--------------------- .nv.callgraph             --------------------------
	.section	.nv.callgraph,"",@"SHT_CUDA_CALLGRAPH"
	.align	4
	.sectionentsize	8
	.align		4
        /*0000*/ 	.word	0x00000000
	.align		4
        /*0004*/ 	.word	0xffffffff
	.align		4
        /*0008*/ 	.word	0x00000000
	.align		4
        /*000c*/ 	.word	0xfffffffe
	.align		4
        /*0010*/ 	.word	0x00000000
	.align		4
        /*0014*/ 	.word	0xfffffffd
	.align		4
        /*0018*/ 	.word	0x00000000
	.align		4
        /*001c*/ 	.word	0xfffffffc


//--------------------- .nv.constant4             --------------------------
	.section	.nv.constant4,"a",@progbits
	.align	8
	.align		8
.nv.constant4:
        /*0000*/ 	.dword	__cudart_i2opi_d
	.align		8
        /*0008*/ 	.dword	__cudart_sin_cos_coeffs


//--------------------- .text._Z11gpupararealPdS_S_ddS_S_S_S_S_S_idS_ --------------------------
	.section	.text._Z11gpupararealPdS_S_ddS_S_S_S_S_S_idS_,"ax",@progbits
	.align	128
        .global         _Z11gpupararealPdS_S_ddS_S_S_S_S_S_idS_
        .type           _Z11gpupararealPdS_S_ddS_S_S_S_S_S_idS_,@function
        .size           _Z11gpupararealPdS_S_ddS_S_S_S_S_S_idS_,(.L_x_45 - _Z11gpupararealPdS_S_ddS_S_S_S_S_S_idS_)
        .other          _Z11gpupararealPdS_S_ddS_S_S_S_S_S_idS_,@"STO_CUDA_ENTRY STV_DEFAULT"
_Z11gpupararealPdS_S_ddS_S_S_S_S_S_idS_:
.text._Z11gpupararealPdS_S_ddS_S_S_S_S_S_idS_:
[----:B------:R-:W0:Y:S01]  /*0000*/  LDC R1, c[0x0][0x37c] ;  /* 0x0000df00ff017b82 */ /* 0x000e220000000800 */
[----:B------:R-:W1:Y:S07]  /*0010*/  S2R R0, SR_TID.X ;  /* 0x0000000000007919 */ /* 0x000e6e0000002100 */
[----:B------:R-:W1:Y:S01]  /*0020*/  S2UR UR4, SR_CTAID.X ;  /* 0x00000000000479c3 */ /* 0x000e620000002500 */
[----:B------:R-:W2:Y:S01]  /*0030*/  LDCU UR5, c[0x0][0x3d8] ;  /* 0x00007b00ff0577ac */ /* 0x000ea20008000800 */
[----:B0-----:R-:W-:-:S06]  /*0040*/  VIADD R1, R1, 0xffffffd8 ;  /* 0xffffffd801017836 */ /* 0x001fcc0000000000 */
[----:B------:R-:W1:Y:S02]  /*0050*/  LDC R3, c[0x0][0x360] ;  /* 0x0000d800ff037b82 */ /* 0x000e640000000800 */
[----:B-1----:R-:W-:-:S05]  /*0060*/  IMAD R2, R3, UR4, R0 ;  /* 0x0000000403027c24 */ /* 0x002fca000f8e0200 */
[----:B--2---:R-:W-:-:S13]  /*0070*/  ISETP.GE.AND P0, PT, R2, UR5, PT ;  /* 0x0000000502007c0c */ /* 0x004fda000bf06270 */
[----:B------:R-:W-:Y:S05]  /*0080*/  @P0 EXIT ;  /* 0x000000000000094d */ /* 0x000fea0003800000 */
[----:B------:R-:W0:Y:S01]  /*0090*/  LDC.64 R4, c[0x0][0x390] ;  /* 0x0000e400ff047b82 */ /* 0x000e220000000a00 */
[----:B------:R-:W1:Y:S07]  /*00a0*/  LDCU.64 UR8, c[0x0][0x358] ;  /* 0x00006b00ff0877ac */ /* 0x000e6e0008000a00 */
[----:B------:R-:W2:Y:S08]  /*00b0*/  LDC.64 R24, c[0x0][0x380] ;  /* 0x0000e000ff187b82 */ /* 0x000eb00000000a00 */
[----:B------:R-:W3:Y:S08]  /*00c0*/  LDC.64 R22, c[0x0][0x388] ;  /* 0x0000e200ff167b82 */ /* 0x000ef00000000a00 */
[----:B------:R-:W4:Y:S01]  /*00d0*/  S2UR UR6, SR_CgaCtaId ;  /* 0x00000000000679c3 */ /* 0x000f220000008800 */
[C---:B0-----:R-:W-:Y:S01]  /*00e0*/  IMAD.WIDE R4, R2.reuse, 0x8, R4 ;  /* 0x0000000802047825 */ /* 0x041fe200078e0204 */
[----:B------:R-:W-:Y:S01]  /*00f0*/  UMOV UR4, 0x400 ;  /* 0x0000040000047882 */ /* 0x000fe20000000000 */
[----:B------:R-:W-:Y:S01]  /*0100*/  UMOV UR22, 0x9999999a ;  /* 0x9999999a00167882 */ /* 0x000fe20000000000 */
[----:B------:R-:W-:Y:S01]  /*0110*/  UMOV UR23, 0x3fe99999 ;  /* 0x3fe9999900177882 */ /* 0x000fe20000000000 */
[----:B------:R-:W0:Y:S01]  /*0120*/  LDCU UR7, c[0x0][0x3a0] ;  /* 0x00007400ff0777ac */ /* 0x000e220008000800 */
[----:B-1----:R-:W4:Y:S01]  /*0130*/  LDG.E.64 R8, desc[UR8][R4.64] ;  /* 0x0000000804087981 */ /* 0x002f22000c1e1b00 */
[C---:B--2---:R-:W-:Y:S01]  /*0140*/  IMAD.WIDE R24, R2.reuse, 0x8, R24 ;  /* 0x0000000802187825 */ /* 0x044fe200078e0218 */
[----:B------:R-:W1:Y:S02]  /*0150*/  LDC R13, c[0x0][0x3a4] ;  /* 0x0000e900ff0d7b82 */ /* 0x000e640000000800 */
[----:B------:R2:W5:Y:S01]  /*0160*/  LDG.E.64 R14, desc[UR8][R4.64+0x8] ;  /* 0x00000808040e7981 */ /* 0x000562000c1e1b00 */
[----:B------:R-:W0:Y:S03]  /*0170*/  LDCU.64 UR10, c[0x0][0x3a0] ;  /* 0x00007400ff0a77ac */ /* 0x000e260008000a00 */
[----:B------:R0:W5:Y:S01]  /*0180*/  LDG.E.64 R20, desc[UR8][R24.64] ;  /* 0x0000000818147981 */ /* 0x000162000c1e1b00 */
[----:B------:R-:W0:Y:S01]  /*0190*/  LDCU.64 UR12, c[0x0][0x3a0] ;  /* 0x00007400ff0c77ac */ /* 0x000e220008000a00 */
[----:B---3--:R-:W-:Y:S01]  /*01a0*/  IMAD.WIDE R22, R2, 0x8, R22 ;  /* 0x0000000802167825 */ /* 0x008fe200078e0216 */
[----:B------:R-:W3:Y:S04]  /*01b0*/  LDCU.64 UR14, c[0x0][0x398] ;  /* 0x00007300ff0e77ac */ /* 0x000ee80008000a00 */
[----:B------:R0:W5:Y:S01]  /*01c0*/  LDG.E.64 R6, desc[UR8][R22.64] ;  /* 0x0000000816067981 */ /* 0x000162000c1e1b00 */
[----:B------:R-:W-:Y:S01]  /*01d0*/  UIADD3 UR5, UPT, UPT, UR4, 0x2020, URZ ;  /* 0x0000202004057890 */ /* 0x000fe2000fffe0ff */
[----:B------:R-:W0:Y:S03]  /*01e0*/  LDCU.64 UR16, c[0x0][0x398] ;  /* 0x00007300ff1077ac */ /* 0x000e260008000a00 */
[----:B----4-:R-:W-:Y:S01]  /*01f0*/  ULEA UR5, UR6, UR5, 0x18 ;  /* 0x0000000506057291 */ /* 0x010fe2000f8ec0ff */
[----:B------:R-:W4:Y:S05]  /*0200*/  LDCU.64 UR18, c[0x4][0x8] ;  /* 0x01000100ff1277ac */ /* 0x000f2a0008000a00 */
[----:B------:R-:W-:Y:S01]  /*0210*/  LEA R11, R0, UR5, 0x3 ;  /* 0x00000005000b7c11 */ /* 0x000fe2000f8e18ff */
[----:B------:R-:W-:-:S02]  /*0220*/  UIADD3 UR5, UPT, UPT, UR4, 0x800, URZ ;  /* 0x0000080004057890 */ /* 0x000fc4000fffe0ff */
[----:B------:R-:W-:Y:S02]  /*0230*/  ULEA UR4, UR6, UR4, 0x18 ;  /* 0x0000000406047291 */ /* 0x000fe4000f8ec0ff */
[----:B------:R-:W-:Y:S01]  /*0240*/  ULEA UR5, UR6, UR5, 0x18 ;  /* 0x0000000506057291 */ /* 0x000fe2000f8ec0ff */
[----:B------:R-:W-:Y:S01]  /*0250*/  BSSY.RECONVERGENT B2, `(.L_x_0) ;  /* 0x0000166000027945 */ /* 0x000fe20003800200 */
[----:B------:R-:W0:Y:S02]  /*0260*/  LDCU.64 UR20, c[0x4][0x8] ;  /* 0x01000100ff1477ac */ /* 0x000e240008000a00 */
[C---:B------:R-:W-:Y:S02]  /*0270*/  LEA R3, R0.reuse, UR4, 0x3 ;  /* 0x0000000400037c11 */ /* 0x040fe4000f8e18ff */
[----:B--2---:R-:W-:Y:S01]  /*0280*/  LEA R4, R0, UR5, 0x3 ;  /* 0x0000000500047c11 */ /* 0x004fe2000f8e18ff */
[----:B------:R2:W-:Y:S01]  /*0290*/  STS.64 [R11], R8 ;  /* 0x000000080b007388 */ /* 0x0005e20000000a00 */
[----:B------:R-:W-:-:S14]  /*02a0*/  DSETP.GEU.AND P0, PT, R8, UR22, PT ;  /* 0x0000001608007e2a */ /* 0x000fdc000bf0e000 */
[----:B01234-:R-:W-:Y:S05]  /*02b0*/  @P0 BRA `(.L_x_1) ;  /* 0x0000000800c40947 */ /* 0x01ffea0003800000 */
[----:B------:R-:W0:Y:S01]  /*02c0*/  LDCU UR4, c[0x0][0x3a4] ;  /* 0x00007480ff0477ac */ /* 0x000e220008000800 */
[----:B------:R-:W1:Y:S01]  /*02d0*/  LDC.64 R10, c[0x0][0x3a0] ;  /* 0x0000e800ff0a7b82 */ /* 0x000e620000000a00 */
[----:B------:R-:W-:Y:S01]  /*02e0*/  IMAD.MOV.U32 R16, RZ, RZ, 0x1 ;  /* 0x00000001ff107424 */ /* 0x000fe200078e00ff */
[----:B-----5:R-:W-:Y:S01]  /*02f0*/  DADD R14, -R8, R14 ;  /* 0x00000000080e7229 */ /* 0x020fe2000000010e */
[----:B------:R-:W-:Y:S09]  /*0300*/  BSSY.RECONVERGENT B0, `(.L_x_2) ;  /* 0x0000010000007945 */ /* 0x000ff20003800200 */
[----:B------:R-:W-:Y:S01]  /*0310*/  FSETP.GEU.AND P1, PT, |R15|, 6.5827683646048100446e-37, PT ;  /* 0x036000000f00780b */ /* 0x000fe20003f2e200 */
[----:B0-----:R-:W1:Y:S02]  /*0320*/  MUFU.RCP64H R17, UR4 ;  /* 0x0000000400117d08 */ /* 0x001e640008001800 */
[----:B-1----:R-:W-:-:S08]  /*0330*/  DFMA R18, R16, -R10, 1 ;  /* 0x3ff000001012742b */ /* 0x002fd0000000080a */
[----:B------:R-:W-:-:S08]  /*0340*/  DFMA R18, R18, R18, R18 ;  /* 0x000000121212722b */ /* 0x000fd00000000012 */
[----:B------:R-:W-:-:S08]  /*0350*/  DFMA R18, R16, R18, R16 ;  /* 0x000000121012722b */ /* 0x000fd00000000010 */
[----:B------:R-:W-:-:S08]  /*0360*/  DFMA R16, R18, -R10, 1 ;  /* 0x3ff000001210742b */ /* 0x000fd0000000080a */
[----:B------:R-:W-:-:S08]  /*0370*/  DFMA R16, R18, R16, R18 ;  /* 0x000000101210722b */ /* 0x000fd00000000012 */
[----:B------:R-:W-:-:S08]  /*0380*/  DMUL R8, R14, R16 ;  /* 0x000000100e087228 */ /* 0x000fd00000000000 */
[----:B------:R-:W-:-:S08]  /*0390*/  DFMA R10, R8, -R10, R14 ;  /* 0x8000000a080a722b */ /* 0x000fd0000000000e */
[----:B------:R-:W-:-:S10]  /*03a0*/  DFMA R8, R16, R10, R8 ;  /* 0x0000000a1008722b */ /* 0x000fd40000000008 */
[----:B------:R-:W-:-:S05]  /*03b0*/  FFMA R5, RZ, UR4, R9 ;  /* 0x00000004ff057c23 */ /* 0x000fca0008000009 */
[----:B------:R-:W-:-:S13]  /*03c0*/  FSETP.GT.AND P0, PT, |R5|, 1.469367938527859385e-39, PT ;  /* 0x001000000500780b */ /* 0x000fda0003f04200 */
[----:B------:R-:W-:Y:S05]  /*03d0*/  @P0 BRA P1, `(.L_x_3) ;  /* 0x0000000000080947 */ /* 0x000fea0000800000 */
[----:B------:R-:W-:-:S07]  /*03e0*/  MOV R30, 0x400 ;  /* 0x00000400001e7802 */ /* 0x000fce0000000f00 */
[----:B------:R-:W-:Y:S05]  /*03f0*/  CALL.REL.NOINC `($__internal_0_$__cuda_sm20_div_rn_f64_full) ;  /* 0x0000002800b87944 */ /* 0x000fea0003c00000 */
.L_x_3:
[----:B------:R-:W-:Y:S05]  /*0400*/  BSYNC.RECONVERGENT B0 ;  /* 0x0000000000007941 */ /* 0x000fea0003800200 */
.L_x_2:
[----:B------:R-:W-:Y:S02]  /*0410*/  IMAD.MOV.U32 R11, RZ, RZ, 0x3fe00000 ;  /* 0x3fe00000ff0b7424 */ /* 0x000fe400078e00ff */
[----:B------:R-:W-:-:S03]  /*0420*/  IMAD.MOV.U32 R10, RZ, RZ, RZ ;  /* 0x000000ffff0a7224 */ /* 0x000fc600078e00ff */
[----:B------:R-:W-:-:S06]  /*0430*/  LOP3.LUT R11, R11, 0x80000000, R9, 0xb8, !PT ;  /* 0x800000000b0b7812 */ /* 0x000fcc00078eb809 */
[----:B------:R-:W-:-:S10]  /*0440*/  DADD.RZ R8, R10, R8 ;  /* 0x000000000a087229 */ /* 0x000fd4000000c008 */
[----:B------:R-:W0:Y:S02]  /*0450*/  F2I.F64.TRUNC R8, R8 ;  /* 0x0000000800087311 */ /* 0x000e24000030d100 */
[----:B0-----:R-:W-:-:S13]  /*0460*/  ISETP.GE.AND P0, PT, R8, 0x1, PT ;  /* 0x000000010800780c */ /* 0x001fda0003f06270 */
[----:B------:R-:W-:Y:S05]  /*0470*/  @!P0 BRA `(.L_x_4) ;  /* 0x00000014000c8947 */ /* 0x000fea0003800000 */
[----:B------:R-:W0:Y:S01]  /*0480*/  LDC.64 R30, c[0x0][0x3a0] ;  /* 0x0000e800ff1e7b82 */ /* 0x000e220000000a00 */
[----:B------:R-:W-:Y:S01]  /*0490*/  BSSY.RECONVERGENT B3, `(.L_x_5) ;  /* 0x0000092000037945 */ /* 0x000fe20003800200 */
[----:B------:R-:W-:Y:S01]  /*04a0*/  IMAD.MOV R5, RZ, RZ, -R8 ;  /* 0x000000ffff057224 */ /* 0x000fe200078e0a08 */
[----:B0-----:R-:W-:-:S11]  /*04b0*/  DMUL R30, R30, 0.5 ;  /* 0x3fe000001e1e7828 */ /* 0x001fd60000000000 */
.L_x_10:
[----:B------:R-:W-:Y:S01]  /*04c0*/  DADD R34, R6, -UR14 ;  /* 0x8000000e06227e29 */ /* 0x000fe20008000000 */
[----:B------:R-:W-:Y:S07]  /*04d0*/  BSSY.RECONVERGENT B4, `(.L_x_6) ;  /* 0x000001c000047945 */ /* 0x000fee0003800200 */
[----:B------:R-:W-:-:S08]  /*04e0*/  DFMA R14, R34, UR12, R20 ;  /* 0x0000000c220e7c2b */ /* 0x000fd00008000014 */
[----:B------:R-:W-:-:S14]  /*04f0*/  DSETP.NEU.AND P0, PT, |R14|, +INF , PT ;  /* 0x7ff000000e00742a */ /* 0x000fdc0003f0d200 */
[----:B------:R-:W-:Y:S01]  /*0500*/  @!P0 DMUL R36, RZ, R14 ;  /* 0x0000000eff248228 */ /* 0x000fe20000000000 */
[----:B------:R-:W-:Y:S01]  /*0510*/  @!P0 IMAD.MOV.U32 R32, RZ, RZ, RZ ;  /* 0x000000ffff208224 */ /* 0x000fe200078e00ff */
[----:B0-----:R-:W-:Y:S09]  /*0520*/  @!P0 BRA `(.L_x_7) ;  /* 0x0000000000588947 */ /* 0x001ff20003800000 */
[----:B------:R-:W-:Y:S01]  /*0530*/  UMOV UR4, 0x6dc9c883 ;  /* 0x6dc9c88300047882 */ /* 0x000fe20000000000 */
[----:B------:R-:W-:Y:S01]  /*0540*/  UMOV UR5, 0x3fe45f30 ;  /* 0x3fe45f3000057882 */ /* 0x000fe20000000000 */
[C---:B------:R-:W-:Y:S02]  /*0550*/  DSETP.GE.AND P0, PT, |R14|.reuse, 2.14748364800000000000e+09, PT ;  /* 0x41e000000e00742a */ /* 0x040fe40003f06200 */
[----:B------:R-:W-:Y:S01]  /*0560*/  DMUL R32, R14, UR4 ;  /* 0x000000040e207c28 */ /* 0x000fe20008000000 */
[----:B------:R-:W-:Y:S01]  /*0570*/  UMOV UR4, 0x54442d18 ;  /* 0x54442d1800047882 */ /* 0x000fe20000000000 */
[----:B------:R-:W-:-:S08]  /*0580*/  UMOV UR5, 0x3ff921fb ;  /* 0x3ff921fb00057882 */ /* 0x000fd00000000000 */
[----:B------:R-:W0:Y:S08]  /*0590*/  F2I.F64 R32, R32 ;  /* 0x0000002000207311 */ /* 0x000e300000301100 */
[----:B0-----:R-:W0:Y:S02]  /*05a0*/  I2F.F64 R36, R32 ;  /* 0x0000002000247312 */ /* 0x001e240000201c00 */
[----:B0-----:R-:W-:Y:S01]  /*05b0*/  DFMA R8, R36, -UR4, R14 ;  /* 0x8000000424087c2b */ /* 0x001fe2000800000e */
[----:B------:R-:W-:Y:S01]  /*05c0*/  UMOV UR4, 0x33145c00 ;  /* 0x33145c0000047882 */ /* 0x000fe20000000000 */
[----:B------:R-:W-:-:S06]  /*05d0*/  UMOV UR5, 0x3c91a626 ;  /* 0x3c91a62600057882 */ /* 0x000fcc0000000000 */
[----:B------:R-:W-:Y:S01]  /*05e0*/  DFMA R8, R36, -UR4, R8 ;  /* 0x8000000424087c2b */ /* 0x000fe20008000008 */
[----:B------:R-:W-:Y:S01]  /*05f0*/  UMOV UR4, 0x252049c0 ;  /* 0x252049c000047882 */ /* 0x000fe20000000000 */
[----:B------:R-:W-:-:S06]  /*0600*/  UMOV UR5, 0x397b839a ;  /* 0x397b839a00057882 */ /* 0x000fcc0000000000 */
[----:B------:R-:W-:Y:S01]  /*0610*/  DFMA R36, R36, -UR4, R8 ;  /* 0x8000000424247c2b */ /* 0x000fe20008000008 */
[----:B------:R-:W-:Y:S10]  /*0620*/  @!P0 BRA `(.L_x_7) ;  /* 0x0000000000188947 */ /* 0x000ff40003800000 */
[----:B------:R-:W-:Y:S01]  /*0630*/  IMAD.MOV.U32 R27, RZ, RZ, R15 ;  /* 0x000000ffff1b7224 */ /* 0x000fe200078e000f */
[----:B------:R-:W-:-:S07]  /*0640*/  MOV R26, 0x660 ;  /* 0x00000660001a7802 */ /* 0x000fce0000000f00 */
[----:B------:R-:W-:Y:S05]  /*0650*/  CALL.REL.NOINC `($_Z11gpupararealPdS_S_ddS_S_S_S_S_S_idS_$__internal_trig_reduction_slowpathd) ;  /* 0x0000002c009c7944 */ /* 0x000fea0003c00000 */
[----:B------:R-:W-:Y:S02]  /*0660*/  IMAD.MOV.U32 R32, RZ, RZ, R11 ;  /* 0x000000ffff207224 */ /* 0x000fe400078e000b */
[----:B------:R-:W-:Y:S02]  /*0670*/  IMAD.MOV.U32 R36, RZ, RZ, R14 ;  /* 0x000000ffff247224 */ /* 0x000fe400078e000e */
[----:B------:R-:W-:-:S07]  /*0680*/  IMAD.MOV.U32 R37, RZ, RZ, R15 ;  /* 0x000000ffff257224 */ /* 0x000fce00078e000f */
.L_x_7:
[----:B------:R-:W-:Y:S05]  /*0690*/  BSYNC.RECONVERGENT B4 ;  /* 0x0000000000047941 */ /* 0x000fea0003800200 */
.L_x_6:
[----:B------:R-:W-:-:S05]  /*06a0*/  IMAD.SHL.U32 R8, R32, 0x40, RZ ;  /* 0x0000004020087824 */ /* 0x000fca00078e00ff */
[----:B------:R-:W-:-:S04]  /*06b0*/  LOP3.LUT R8, R8, 0x40, RZ, 0xc0, !PT ;  /* 0x0000004008087812 */ /* 0x000fc800078ec0ff */
[----:B------:R-:W-:-:S05]  /*06c0*/  IADD3 R38, P0, PT, R8, UR18, RZ ;  /* 0x0000001208267c10 */ /* 0x000fca000ff1e0ff */
[----:B------:R-:W-:-:S05]  /*06d0*/  IMAD.X R39, RZ, RZ, UR19, P0 ;  /* 0x00000013ff277e24 */ /* 0x000fca00080e06ff */
[----:B------:R-:W2:Y:S04]  /*06e0*/  LDG.E.128.CONSTANT R8, desc[UR8][R38.64] ;  /* 0x0000000826087981 */ /* 0x000ea8000c1e9d00 */
[----:B------:R-:W3:Y:S04]  /*06f0*/  LDG.E.128.CONSTANT R12, desc[UR8][R38.64+0x10] ;  /* 0x00001008260c7981 */ /* 0x000ee8000c1e9d00 */
[----:B------:R-:W4:Y:S01]  /*0700*/  LDG.E.128.CONSTANT R16, desc[UR8][R38.64+0x20] ;  /* 0x0000200826107981 */ /* 0x000f22000c1e9d00 */
[----:B------:R-:W-:Y:S01]  /*0710*/  LOP3.LUT R26, R32, 0x1, RZ, 0xc0, !PT ;  /* 0x00000001201a7812 */ /* 0x000fe200078ec0ff */
[----:B------:R-:W-:Y:S01]  /*0720*/  IMAD.MOV.U32 R27, RZ, RZ, 0x3da8ff83 ;  /* 0x3da8ff83ff1b7424 */ /* 0x000fe200078e00ff */
[----:B------:R-:W-:Y:S01]  /*0730*/  DMUL R28, R36, R36 ;  /* 0x00000024241c7228 */ /* 0x000fe20000000000 */
[----:B------:R-:W-:Y:S01]  /*0740*/  UMOV UR4, 0xcccccccd ;  /* 0xcccccccd00047882 */ /* 0x000fe20000000000 */
[----:B------:R-:W-:Y:S01]  /*0750*/  ISETP.NE.U32.AND P0, PT, R26, 0x1, PT ;  /* 0x000000011a00780c */ /* 0x000fe20003f05070 */
[----:B------:R-:W-:Y:S01]  /*0760*/  IMAD.MOV.U32 R26, RZ, RZ, 0x20fd8164 ;  /* 0x20fd8164ff1a7424 */ /* 0x000fe200078e00ff */
[----:B------:R-:W-:Y:S01]  /*0770*/  UMOV UR5, 0x3fe4cccc ;  /* 0x3fe4cccc00057882 */ /* 0x000fe20000000000 */
[----:B------:R-:W-:Y:S01]  /*0780*/  BSSY.RECONVERGENT B4, `(.L_x_8) ;  /* 0x0000039000047945 */ /* 0x000fe20003800200 */
[----:B------:R-:W-:-:S02]  /*0790*/  FSEL R27, -R27, 0.11223486810922622681, !P0 ;  /* 0x3de5db651b1b7808 */ /* 0x000fc40004000100 */
[----:B------:R-:W-:-:S06]  /*07a0*/  FSEL R26, R26, -8.06006814911005101289e+34, !P0 ;  /* 0xf9785eba1a1a7808 */ /* 0x000fcc0004000000 */
[----:B--2---:R-:W-:-:S08]  /*07b0*/  DFMA R8, R28, R26, R8 ;  /* 0x0000001a1c08722b */ /* 0x004fd00000000008 */
[----:B------:R-:W-:-:S08]  /*07c0*/  DFMA R8, R28, R8, R10 ;  /* 0x000000081c08722b */ /* 0x000fd0000000000a */
[----:B---3--:R-:W-:Y:S01]  /*07d0*/  DFMA R8, R28, R8, R12 ;  /* 0x000000081c08722b */ /* 0x008fe2000000000c */
[----:B------:R-:W-:Y:S02]  /*07e0*/  IMAD.MOV.U32 R12, RZ, RZ, -0x66666666 ;  /* 0x9999999aff0c7424 */ /* 0x000fe400078e00ff */
[----:B------:R-:W-:-:S05]  /*07f0*/  IMAD.MOV.U32 R13, RZ, RZ, 0x3fe99999 ;  /* 0x3fe99999ff0d7424 */ /* 0x000fca00078e00ff */
[----:B------:R-:W-:-:S08]  /*0800*/  DFMA R8, R28, R8, R14 ;  /* 0x000000081c08722b */ /* 0x000fd0000000000e */
[----:B----4-:R-:W-:-:S08]  /*0810*/  DFMA R8, R28, R8, R16 ;  /* 0x000000081c08722b */ /* 0x010fd00000000010 */
[----:B------:R-:W-:-:S08]  /*0820*/  DFMA R8, R28, R8, R18 ;  /* 0x000000081c08722b */ /* 0x000fd00000000012 */
[----:B------:R-:W-:Y:S02]  /*0830*/  DFMA R36, R8, R36, R36 ;  /* 0x000000240824722b */ /* 0x000fe40000000024 */
[----:B------:R-:W-:-:S10]  /*0840*/  DFMA R8, R28, R8, 1 ;  /* 0x3ff000001c08742b */ /* 0x000fd40000000008 */
[----:B------:R-:W-:Y:S02]  /*0850*/  FSEL R10, R8, R36, !P0 ;  /* 0x00000024080a7208 */ /* 0x000fe40004000000 */
[----:B------:R-:W-:Y:S02]  /*0860*/  FSEL R11, R9, R37, !P0 ;  /* 0x00000025090b7208 */ /* 0x000fe40004000000 */
[----:B------:R-:W-:-:S04]  /*0870*/  LOP3.LUT P0, RZ, R32, 0x2, RZ, 0xc0, !PT ;  /* 0x0000000220ff7812 */ /* 0x000fc8000780c0ff */
[----:B------:R-:W-:-:S10]  /*0880*/  DADD R8, RZ, -R10 ;  /* 0x00000000ff087229 */ /* 0x000fd4000000080a */
[----:B------:R-:W-:Y:S02]  /*0890*/  FSEL R32, R10, R8, !P0 ;  /* 0x000000080a207208 */ /* 0x000fe40004000000 */
[----:B------:R-:W-:-:S06]  /*08a0*/  FSEL R33, R11, R9, !P0 ;  /* 0x000000090b217208 */ /* 0x000fcc0004000000 */
[----:B------:R-:W-:Y:S01]  /*08b0*/  DFMA R32, R32, -UR4, R12 ;  /* 0x8000000420207c2b */ /* 0x000fe2000800000c */
[----:B------:R-:W-:Y:S01]  /*08c0*/  UMOV UR4, 0x7f3321d2 ;  /* 0x7f3321d200047882 */ /* 0x000fe20000000000 */
[----:B------:R-:W-:-:S06]  /*08d0*/  UMOV UR5, 0x4042d97c ;  /* 0x4042d97c00057882 */ /* 0x000fcc0000000000 */
[----:B------:R-:W-:-:S08]  /*08e0*/  DMUL R32, R32, UR4 ;  /* 0x0000000420207c28 */ /* 0x000fd00008000000 */
[----:B------:R-:W-:-:S08]  /*08f0*/  DFMA R8, R32, UR12, R6 ;  /* 0x0000000c20087c2b */ /* 0x000fd00008000006 */
[----:B------:R-:W-:-:S08]  /*0900*/  DADD R8, R8, -R6 ;  /* 0x0000000008087229 */ /* 0x000fd00000000806 */
[----:B------:R-:W-:-:S08]  /*0910*/  DADD R8, R34, R8 ;  /* 0x0000000022087229 */ /* 0x000fd00000000008 */
[----:B------:R-:W-:-:S07]  /*0920*/  DFMA R10, R30, R8, R20 ;  /* 0x000000081e0a722b */ /* 0x000fce0000000014 */
[----:B------:R0:W-:Y:S01]  /*0930*/  STS.64 [R4], R10 ;  /* 0x0000000a04007388 */ /* 0x0001e20000000a00 */
[----:B------:R-:W-:Y:S02]  /*0940*/  DSETP.NEU.AND P0, PT, |R10|, +INF , PT ;  /* 0x7ff000000a00742a */ /* 0x000fe40003f0d200 */
[----:B------:R-:W-:Y:S02]  /*0950*/  IMAD.MOV.U32 R20, RZ, RZ, R10 ;  /* 0x000000ffff147224 */ /* 0x000fe400078e000a */
[----:B------:R-:W-:-:S10]  /*0960*/  IMAD.MOV.U32 R21, RZ, RZ, R11 ;  /* 0x000000ffff157224 */ /* 0x000fd400078e000b */
[----:B------:R-:W-:Y:S01]  /*0970*/  @!P0 DMUL R36, RZ, R20 ;  /* 0x00000014ff248228 */ /* 0x000fe20000000000 */
[----:B------:R-:W-:Y:S01]  /*0980*/  @!P0 IMAD.MOV.U32 R34, RZ, RZ, RZ ;  /* 0x000000ffff228224 */ /* 0x000fe200078e00ff */
[----:B0-----:R-:W-:Y:S09]  /*0990*/  @!P0 BRA `(.L_x_9) ;  /* 0x00000000005c8947 */ /* 0x001ff20003800000 */
[----:B------:R-:W-:Y:S01]  /*09a0*/  UMOV UR4, 0x6dc9c883 ;  /* 0x6dc9c88300047882 */ /* 0x000fe20000000000 */
[----:B------:R-:W-:Y:S01]  /*09b0*/  UMOV UR5, 0x3fe45f30 ;  /* 0x3fe45f3000057882 */ /* 0x000fe20000000000 */
[----:B------:R-:W-:Y:S02]  /*09c0*/  DSETP.GE.AND P0, PT, |R10|, 2.14748364800000000000e+09, PT ;  /* 0x41e000000a00742a */ /* 0x000fe40003f06200 */
        /* <DEDUP_REMOVED lines=14> */
[----:B------:R-:W-:Y:S01]  /*0ab0*/  MOV R26, 0xae0 ;  /* 0x00000ae0001a7802 */ /* 0x000fe20000000f00 */
[----:B------:R-:W-:-:S07]  /*0ac0*/  IMAD.MOV.U32 R27, RZ, RZ, R21 ;  /* 0x000000ffff1b7224 */ /* 0x000fce00078e0015 */
[----:B------:R-:W-:Y:S05]  /*0ad0*/  CALL.REL.NOINC `($_Z11gpupararealPdS_S_ddS_S_S_S_S_S_idS_$__internal_trig_reduction_slowpathd) ;  /* 0x00000028007c7944 */ /* 0x000fea0003c00000 */
[----:B------:R-:W-:Y:S02]  /*0ae0*/  IMAD.MOV.U32 R34, RZ, RZ, R11 ;  /* 0x000000ffff227224 */ /* 0x000fe400078e000b */
[----:B------:R-:W-:Y:S02]  /*0af0*/  IMAD.MOV.U32 R36, RZ, RZ, R14 ;  /* 0x000000ffff247224 */ /* 0x000fe400078e000e */
[----:B------:R-:W-:-:S07]  /*0b00*/  IMAD.MOV.U32 R37, RZ, RZ, R15 ;  /* 0x000000ffff257224 */ /* 0x000fce00078e000f */
.L_x_9:
[----:B------:R-:W-:Y:S05]  /*0b10*/  BSYNC.RECONVERGENT B4 ;  /* 0x0000000000047941 */ /* 0x000fea0003800200 */
.L_x_8:
        /* <DEDUP_REMOVED lines=14> */
[----:B------:R-:W-:Y:S01]  /*0c00*/  VIADD R5, R5, 0x1 ;  /* 0x0000000105057836 */ /* 0x000fe20000000000 */
        /* <DEDUP_REMOVED lines=17> */
[----:B------:R-:W-:Y:S02]  /*0d20*/  FSEL R9, R11, R9, !P0 ;  /* 0x000000090b097208 */ /* 0x000fe40004000000 */
[----:B------:R-:W-:-:S04]  /*0d30*/  ISETP.NE.AND P0, PT, R5, RZ, PT ;  /* 0x000000ff0500720c */ /* 0x000fc80003f05270 */
[----:B------:R-:W-:Y:S01]  /*0d40*/  DFMA R8, R8, -UR4, R12 ;  /* 0x8000000408087c2b */ /* 0x000fe2000800000c */
[----:B------:R-:W-:Y:S01]  /*0d50*/  UMOV UR4, 0x7f3321d2 ;  /* 0x7f3321d200047882 */ /* 0x000fe20000000000 */
[----:B------:R-:W-:-:S06]  /*0d60*/  UMOV UR5, 0x4042d97c ;  /* 0x4042d97c00057882 */ /* 0x000fcc0000000000 */
[----:B------:R-:W-:-:S08]  /*0d70*/  DFMA R8, R8, UR4, R32 ;  /* 0x0000000408087c2b */ /* 0x000fd00008000020 */
[----:B------:R-:W-:-:S07]  /*0d80*/  DFMA R6, R30, R8, R6 ;  /* 0x000000081e06722b */ /* 0x000fce0000000006 */
[----:B------:R0:W-:Y:S01]  /*0d90*/  STS.64 [R3], R6 ;  /* 0x0000000603007388 */ /* 0x0001e20000000a00 */
[----:B------:R-:W-:Y:S05]  /*0da0*/  @P0 BRA `(.L_x_10) ;  /* 0xfffffff400c40947 */ /* 0x000fea000383ffff */
[----:B------:R-:W-:Y:S05]  /*0db0*/  BSYNC.RECONVERGENT B3 ;  /* 0x0000000000037941 */ /* 0x000fea0003800200 */
.L_x_5:
[----:B------:R-:W-:Y:S05]  /*0dc0*/  BRA `(.L_x_4) ;  /* 0x0000000800b87947 */ /* 0x000fea0003800000 */
.L_x_1:
        /* <DEDUP_REMOVED lines=20> */
.L_x_12:
[----:B------:R-:W-:Y:S05]  /*0f10*/  BSYNC.RECONVERGENT B0 ;  /* 0x0000000000007941 */ /* 0x000fea0003800200 */
.L_x_11:
        /* <DEDUP_REMOVED lines=8> */
[----:B------:R-:W-:Y:S01]  /*0fa0*/  IMAD.MOV R5, RZ, RZ, -R8 ;  /* 0x000000ffff057224 */ /* 0x000fe200078e0a08 */
[----:B0-----:R-:W-:-:S11]  /*0fb0*/  DMUL R30, R30, 0.5 ;  /* 0x3fe000001e1e7828 */ /* 0x001fd60000000000 */
.L_x_17:
[----:B------:R-:W-:Y:S01]  /*0fc0*/  DADD R34, R6, -UR16 ;  /* 0x8000001006227e29 */ /* 0x000fe20008000000 */
[----:B------:R-:W-:Y:S07]  /*0fd0*/  BSSY.RECONVERGENT B3, `(.L_x_13) ;  /* 0x000001c000037945 */ /* 0x000fee0003800200 */
[----:B------:R-:W-:-:S08]  /*0fe0*/  DFMA R14, R34, UR10, R20 ;  /* 0x0000000a220e7c2b */ /* 0x000fd00008000014 */
[----:B------:R-:W-:-:S14]  /*0ff0*/  DSETP.NEU.AND P0, PT, |R14|, +INF , PT ;  /* 0x7ff000000e00742a */ /* 0x000fdc0003f0d200 */
[----:B------:R-:W-:Y:S01]  /*1000*/  @!P0 DMUL R36, RZ, R14 ;  /* 0x0000000eff248228 */ /* 0x000fe20000000000 */
[----:B------:R-:W-:Y:S01]  /*1010*/  @!P0 IMAD.MOV.U32 R32, RZ, RZ, RZ ;  /* 0x000000ffff208224 */ /* 0x000fe200078e00ff */
[----:B-1----:R-:W-:Y:S09]  /*1020*/  @!P0 BRA `(.L_x_14) ;  /* 0x0000000000588947 */ /* 0x002ff20003800000 */
        /* <DEDUP_REMOVED lines=22> */
.L_x_14:
[----:B------:R-:W-:Y:S05]  /*1190*/  BSYNC.RECONVERGENT B3 ;  /* 0x0000000000037941 */ /* 0x000fea0003800200 */
.L_x_13:
        /* <DEDUP_REMOVED lines=71> */
.L_x_16:
[----:B------:R-:W-:Y:S05]  /*1610*/  BSYNC.RECONVERGENT B3 ;  /* 0x0000000000037941 */ /* 0x000fea0003800200 */
.L_x_15:
        /* <DEDUP_REMOVED lines=41> */
.L_x_4:
[----:B------:R-:W-:Y:S05]  /*18b0*/  BSYNC.RECONVERGENT B2 ;  /* 0x0000000000027941 */ /* 0x000fea0003800200 */
.L_x_0:
[----:B------:R-:W2:Y:S01]  /*18c0*/  LDS.64 R4, [R4] ;  /* 0x0000000004047984 */ /* 0x000ea20000000a00 */
[----:B01----:R-:W0:Y:S01]  /*18d0*/  LDC.64 R6, c[0x0][0x3b8] ;  /* 0x0000ee00ff067b82 */ /* 0x003e220000000a00 */
[----:B------:R-:W1:Y:S02]  /*18e0*/  LDCU.64 UR10, c[0x0][0x3e0] ;  /* 0x00007c00ff0a77ac */ /* 0x000e640008000a00 */
[----:B------:R-:W3:Y:S01]  /*18f0*/  LDS.64 R18, [R3] ;  /* 0x0000000003127984 */ /* 0x000ee20000000a00 */
[----:B------:R-:W4:Y:S04]  /*1900*/  LDCU.64 UR12, c[0x0][0x398] ;  /* 0x00007300ff0c77ac */ /* 0x000f280008000a00 */
[----:B------:R-:W5:Y:S01]  /*1910*/  LDC.64 R8, c[0x0][0x3c0] ;  /* 0x0000f000ff087b82 */ /* 0x000f620000000a00 */
[----:B------:R-:W0:Y:S07]  /*1920*/  LDCU.64 UR14, c[0x4][0x8] ;  /* 0x01000100ff0e77ac */ /* 0x000e2e0008000a00 */
[----:B------:R-:W1:Y:S01]  /*1930*/  LDC.64 R12, c[0x0][0x3c8] ;  /* 0x0000f200ff0c7b82 */ /* 0x000e620000000a00 */
[----:B0-----:R-:W-:-:S07]  /*1940*/  IMAD.WIDE R6, R2, 0x8, R6 ;  /* 0x0000000802067825 */ /* 0x001fce00078e0206 */
[----:B------:R-:W0:Y:S01]  /*1950*/  LDC.64 R16, c[0x0][0x3d0] ;  /* 0x0000f400ff107b82 */ /* 0x000e220000000a00 */
[C---:B-----5:R-:W-:Y:S01]  /*1960*/  IMAD.WIDE R8, R2.reuse, 0x8, R8 ;  /* 0x0000000802087825 */ /* 0x060fe200078e0208 */
[----:B--2---:R2:W-:Y:S04]  /*1970*/  STG.E.64 desc[UR8][R6.64+0x8], R4 ;  /* 0x0000080406007986 */ /* 0x0045e8000c101b08 */
[----:B---3--:R2:W-:Y:S04]  /*1980*/  STG.E.64 desc[UR8][R8.64+0x8], R18 ;  /* 0x0000081208007986 */ /* 0x0085e8000c101b08 */
[----:B------:R-:W3:Y:S01]  /*1990*/  LDG.E.64 R24, desc[UR8][R24.64+0x8] ;  /* 0x0000080818187981 */ /* 0x000ee2000c1e1b00 */
[----:B-1----:R-:W-:Y:S01]  /*19a0*/  IMAD.WIDE R12, R2, 0x8, R12 ;  /* 0x00000008020c7825 */ /* 0x002fe200078e020c */
[----:B---3--:R-:W-:-:S07]  /*19b0*/  DADD R10, R4, -R24 ;  /* 0x00000000040a7229 */ /* 0x008fce0000000818 */
[----:B------:R2:W-:Y:S04]  /*19c0*/  STG.E.64 desc[UR8][R12.64], R10 ;  /* 0x0000000a0c007986 */ /* 0x0005e8000c101b08 */
[----:B------:R-:W3:Y:S01]  /*19d0*/  LDG.E.64 R22, desc[UR8][R22.64+0x8] ;  /* 0x0000080816167981 */ /* 0x000ee2000c1e1b00 */
[----:B0-----:R-:W-:Y:S01]  /*19e0*/  IMAD.WIDE R16, R2, 0x8, R16 ;  /* 0x0000000802107825 */ /* 0x001fe200078e0210 */
[----:B------:R-:W-:Y:S01]  /*19f0*/  ISETP.NE.AND P0, PT, R0, RZ, PT ;  /* 0x000000ff0000720c */ /* 0x000fe20003f05270 */
[----:B------:R-:W-:Y:S01]  /*1a00*/  BSSY.RECONVERGENT B2, `(.L_x_18) ;  /* 0x000013e000027945 */ /* 0x000fe20003800200 */
[----:B---3--:R-:W-:-:S07]  /*1a10*/  DADD R14, -R22, R18 ;  /* 0x00000000160e7229 */ /* 0x008fce0000000112 */
[----:B------:R2:W-:Y:S04]  /*1a20*/  STG.E.64 desc[UR8][R16.64], R14 ;  /* 0x0000000e10007986 */ /* 0x0005e8000c101b08 */
[----:B----4-:R-:W-:Y:S05]  /*1a30*/  @P0 BRA `(.L_x_19) ;  /* 0x0000001000e80947 */ /* 0x010fea0003800000 */
[----:B------:R-:W0:Y:S01]  /*1a40*/  S2UR UR6, SR_CgaCtaId ;  /* 0x00000000000679c3 */ /* 0x000e220000008800 */
[----:B------:R-:W-:Y:S01]  /*1a50*/  UMOV UR4, 0x400 ;  /* 0x0000040000047882 */ /* 0x000fe20000000000 */
[----:B------:R-:W-:-:S06]  /*1a60*/  IMAD.MOV.U32 R3, RZ, RZ, 0x8 ;  /* 0x00000008ff037424 */ /* 0x000fcc00078e00ff */
[----:B------:R-:W1:Y:S01]  /*1a70*/  LDC.64 R20, c[0x0][0x3e0] ;  /* 0x0000f800ff147b82 */ /* 0x000e620000000a00 */
[----:B0-----:R-:W-:-:S09]  /*1a80*/  ULEA UR5, UR6, UR4, 0x18 ;  /* 0x0000000406057291 */ /* 0x001fd2000f8ec0ff */
[----:B--2---:R-:W1:Y:S04]  /*1a90*/  LDS.64 R6, [UR5+0x2020] ;  /* 0x00202005ff067984 */ /* 0x004e680008000a00 */
[----:B------:R-:W0:Y:S04]  /*1aa0*/  LDS.64 R4, [UR5+0x800] ;  /* 0x00080005ff047984 */ /* 0x000e280008000a00 */
[----:B------:R-:W2:Y:S01]  /*1ab0*/  LDS.64 R8, [UR5] ;  /* 0x00000005ff087984 */ /* 0x000ea20008000a00 */
[----:B-1----:R-:W-:Y:S02]  /*1ac0*/  DADD R6, R6, R20 ;  /* 0x0000000006067229 */ /* 0x002fe40000000014 */
[----:B------:R-:W-:Y:S01]  /*1ad0*/  DMUL R20, R20, 0.5 ;  /* 0x3fe0000014147828 */ /* 0x000fe20000000000 */
[----:B0-----:R0:W-:Y:S04]  /*1ae0*/  STS.64 [UR5+0x1000], R4 ;  /* 0x00100004ff007988 */ /* 0x0011e80008000a05 */
[----:B--2---:R1:W-:Y:S04]  /*1af0*/  STS.64 [UR5+0x1810], R8 ;  /* 0x00181008ff007988 */ /* 0x0043e80008000a05 */
[----:B------:R1:W-:Y:S01]  /*1b00*/  STS.64 [UR5+0x2028], R6 ;  /* 0x00202806ff007988 */ /* 0x0003e20008000a05 */
[----:B------:R-:W-:-:S02]  /*1b10*/  UIADD3 UR5, UPT, UPT, UR4, 0x1810, URZ ;  /* 0x0000181004057890 */ /* 0x000fc4000fffe0ff */
[----:B------:R-:W-:Y:S02]  /*1b20*/  UIADD3 UR4, UPT, UPT, UR4, 0x1000, URZ ;  /* 0x0000100004047890 */ /* 0x000fe4000fffe0ff */
[----:B------:R-:W-:Y:S02]  /*1b30*/  ULEA UR5, UR6, UR5, 0x18 ;  /* 0x0000000506057291 */ /* 0x000fe4000f8ec0ff */
[----:B------:R-:W-:Y:S02]  /*1b40*/  ULEA UR4, UR6, UR4, 0x18 ;  /* 0x0000000406047291 */ /* 0x000fe4000f8ec0ff */
[----:B------:R-:W-:Y:S02]  /*1b50*/  UIADD3 UR5, UPT, UPT, UR5, 0x8, URZ ;  /* 0x0000000805057890 */ /* 0x000fe4000fffe0ff */
[----:B------:R-:W-:-:S04]  /*1b60*/  UIADD3 UR4, UPT, UPT, UR4, 0x8, URZ ;  /* 0x0000000804047890 */ /* 0x000fc8000fffe0ff */
[----:B0-----:R-:W-:Y:S02]  /*1b70*/  IMAD.U32 R4, RZ, RZ, UR5 ;  /* 0x00000005ff047e24 */ /* 0x001fe4000f8e00ff */
[----:B-1----:R-:W-:-:S07]  /*1b80*/  IMAD.U32 R5, RZ, RZ, UR4 ;  /* 0x00000004ff057e24 */ /* 0x002fce000f8e00ff */
.L_x_30:
[----:B------:R-:W0:Y:S01]  /*1b90*/  S2UR UR5, SR_CgaCtaId ;  /* 0x00000000000579c3 */ /* 0x000e220000008800 */
[----:B------:R-:W-:Y:S01]  /*1ba0*/  DADD R6, R6, UR10 ;  /* 0x0000000a06067e29 */ /* 0x000fe20008000000 */
[----:B------:R-:W-:Y:S01]  /*1bb0*/  IMAD.MOV.U32 R22, RZ, RZ, -0x66666666 ;  /* 0x9999999aff167424 */ /* 0x000fe200078e00ff */
[----:B------:R-:W-:Y:S01]  /*1bc0*/  UMOV UR4, 0x400 ;  /* 0x0000040000047882 */ /* 0x000fe20000000000 */
[----:B------:R-:W-:Y:S01]  /*1bd0*/  IMAD.MOV.U32 R23, RZ, RZ, 0x3fe99999 ;  /* 0x3fe99999ff177424 */ /* 0x000fe200078e00ff */
[----:B------:R-:W-:-:S05]  /*1be0*/  UIADD3 UR4, UPT, UPT, UR4, 0x2020, URZ ;  /* 0x0000202004047890 */ /* 0x000fca000fffe0ff */
[----:B------:R-:W-:Y:S01]  /*1bf0*/  DSETP.GTU.AND P0, PT, R6, R22, PT ;  /* 0x000000160600722a */ /* 0x000fe20003f0c000 */
[----:B0-----:R-:W-:-:S09]  /*1c00*/  ULEA UR4, UR5, UR4, 0x18 ;  /* 0x0000000405047291 */ /* 0x001fd2000f8ec0ff */
[----:B------:R0:W-:Y:S02]  /*1c10*/  STS.64 [R3+UR4+0x8], R6 ;  /* 0x0000080603007988 */ /* 0x0001e40008000a04 */
[----:B0-----:R-:W-:-:S05]  /*1c20*/  VIADD R3, R3, 0x8 ;  /* 0x0000000803037836 */ /* 0x001fca0000000000 */
[----:B------:R-:W-:Y:S01]  /*1c30*/  ISETP.NE.AND P2, PT, R3, 0x800, PT ;  /* 0x000008000300780c */ /* 0x000fe20003f45270 */
[----:B------:R-:W-:-:S12]  /*1c40*/  @P0 BRA `(.L_x_20) ;  /* 0x0000000800240947 */ /* 0x000fd80003800000 */
[----:B------:R-:W0:Y:S04]  /*1c50*/  LDS.64 R24, [R4+-0x8] ;  /* 0xfffff80004187984 */ /* 0x000e280000000a00 */
[----:B------:R-:W1:Y:S01]  /*1c60*/  LDS.64 R34, [R5+-0x8] ;  /* 0xfffff80005227984 */ /* 0x000e620000000a00 */
[----:B0-----:R-:W-:-:S08]  /*1c70*/  DADD R32, R24, -UR12 ;  /* 0x8000000c18207e29 */ /* 0x001fd00008000000 */
[----:B-1----:R-:W-:-:S08]  /*1c80*/  DFMA R14, R32, UR10, R34 ;  /* 0x0000000a200e7c2b */ /* 0x002fd00008000022 */
[----:B------:R-:W-:-:S14]  /*1c90*/  DSETP.NEU.AND P0, PT, |R14|, +INF , PT ;  /* 0x7ff000000e00742a */ /* 0x000fdc0003f0d200 */
[----:B------:R-:W-:Y:S01]  /*1ca0*/  @!P0 DMUL R36, RZ, R14 ;  /* 0x0000000eff248228 */ /* 0x000fe20000000000 */
[----:B------:R-:W-:Y:S01]  /*1cb0*/  @!P0 IMAD.MOV.U32 R30, RZ, RZ, RZ ;  /* 0x000000ffff1e8224 */ /* 0x000fe200078e00ff */
[----:B------:R-:W-:Y:S09]  /*1cc0*/  @!P0 BRA `(.L_x_21) ;  /* 0x0000000000608947 */ /* 0x000ff20003800000 */
        /* <DEDUP_REMOVED lines=16> */
[----:B------:R-:W-:Y:S01]  /*1dd0*/  BSSY.RECONVERGENT B3, `(.L_x_22) ;  /* 0x0000004000037945 */ /* 0x000fe20003800200 */
[----:B------:R-:W-:Y:S01]  /*1de0*/  IMAD.MOV.U32 R27, RZ, RZ, R15 ;  /* 0x000000ffff1b7224 */ /* 0x000fe200078e000f */
[----:B------:R-:W-:-:S07]  /*1df0*/  MOV R26, 0x1e10 ;  /* 0x00001e10001a7802 */ /* 0x000fce0000000f00 */
[----:B------:R-:W-:Y:S05]  /*1e00*/  CALL.REL.NOINC `($_Z11gpupararealPdS_S_ddS_S_S_S_S_S_idS_$__internal_trig_reduction_slowpathd) ;  /* 0x0000001400b07944 */ /* 0x000fea0003c00000 */
[----:B------:R-:W-:Y:S05]  /*1e10*/  BSYNC.RECONVERGENT B3 ;  /* 0x0000000000037941 */ /* 0x000fea0003800200 */
.L_x_22:
[----:B------:R-:W-:Y:S02]  /*1e20*/  IMAD.MOV.U32 R30, RZ, RZ, R11 ;  /* 0x000000ffff1e7224 */ /* 0x000fe400078e000b */
[----:B------:R-:W-:Y:S02]  /*1e30*/  IMAD.MOV.U32 R36, RZ, RZ, R14 ;  /* 0x000000ffff247224 */ /* 0x000fe400078e000e */
[----:B------:R-:W-:-:S07]  /*1e40*/  IMAD.MOV.U32 R37, RZ, RZ, R15 ;  /* 0x000000ffff257224 */ /* 0x000fce00078e000f */
.L_x_21:
        /* <DEDUP_REMOVED lines=38> */
[----:B------:R-:W-:-:S08]  /*20b0*/  DADD R8, -R24, R8 ;  /* 0x0000000018087229 */ /* 0x000fd00000000108 */
[----:B------:R-:W-:-:S08]  /*20c0*/  DADD R8, R32, R8 ;  /* 0x0000000020087229 */ /* 0x000fd00000000008 */
[----:B------:R-:W-:-:S07]  /*20d0*/  DFMA R14, R20, R8, R34 ;  /* 0x00000008140e722b */ /* 0x000fce0000000022 */
[----:B------:R0:W-:Y:S01]  /*20e0*/  STS.64 [R5], R14 ;  /* 0x0000000e05007388 */ /* 0x0001e20000000a00 */
        /* <DEDUP_REMOVED lines=26> */
.L_x_24:
[----:B------:R-:W-:Y:S05]  /*2290*/  BSYNC.RECONVERGENT B3 ;  /* 0x0000000000037941 */ /* 0x000fea0003800200 */
.L_x_23:
        /* <DEDUP_REMOVED lines=13> */
[----:B------:R-:W-:-:S02]  /*2370*/  UMOV UR5, 0x3fe4cccc ;  /* 0x3fe4cccc00057882 */ /* 0x000fc40000000000 */
[----:B------:R-:W-:Y:S02]  /*2380*/  FSEL R27, -R27, 0.11223486810922622681, !P0 ;  /* 0x3de5db651b1b7808 */ /* 0x000fe40004000100 */
[----:B------:R-:W-:-:S06]  /*2390*/  FSEL R26, R26, -8.06006814911005101289e+34, !P0 ;  /* 0xf9785eba1a1a7808 */ /* 0x000fcc0004000000 */
[----:B--2---:R-:W-:-:S08]  /*23a0*/  DFMA R8, R28, R26, R8 ;  /* 0x0000001a1c08722b */ /* 0x004fd00000000008 */
[----:B------:R-:W-:-:S08]  /*23b0*/  DFMA R8, R28, R8, R10 ;  /* 0x000000081c08722b */ /* 0x000fd0000000000a */
[----:B---3--:R-:W-:-:S08]  /*23c0*/  DFMA R8, R28, R8, R12 ;  /* 0x000000081c08722b */ /* 0x008fd0000000000c */
        /* <DEDUP_REMOVED lines=14> */
[----:B------:R-:W-:-:S08]  /*24b0*/  DFMA R8, R8, UR4, R30 ;  /* 0x0000000408087c2b */ /* 0x000fd0000800001e */
[----:B------:R-:W-:-:S07]  /*24c0*/  DFMA R8, R20, R8, R24 ;  /* 0x000000081408722b */ /* 0x000fce0000000018 */
[----:B------:R0:W-:Y:S04]  /*24d0*/  STS.64 [R4], R8 ;  /* 0x0000000804007388 */ /* 0x0001e80000000a00 */
.L_x_20:
[----:B------:R-:W-:-:S14]  /*24e0*/  DSETP.GT.AND P0, PT, R6, R22, PT ;  /* 0x000000160600722a */ /* 0x000fdc0003f04000 */
[----:B------:R-:W-:Y:S05]  /*24f0*/  @!P0 BRA `(.L_x_25) ;  /* 0x00000008002c8947 */ /* 0x000fea0003800000 */
[----:B------:R-:W1:Y:S04]  /*2500*/  LDS.64 R22, [R4+-0x8] ;  /* 0xfffff80004167984 */ /* 0x000e680000000a00 */
[----:B------:R-:W2:Y:S01]  /*2510*/  LDS.64 R32, [R5+-0x8] ;  /* 0xfffff80005207984 */ /* 0x000ea20000000a00 */
[----:B-1----:R-:W-:-:S08]  /*2520*/  DADD R30, R22, -UR12 ;  /* 0x8000000c161e7e29 */ /* 0x002fd00008000000 */
[----:B--2---:R-:W-:-:S08]  /*2530*/  DFMA R14, R30, UR10, R32 ;  /* 0x0000000a1e0e7c2b */ /* 0x004fd00008000020 */
        /* <DEDUP_REMOVED lines=10> */
[----:B------:R-:W1:Y:S08]  /*25e0*/  F2I.F64 R34, R34 ;  /* 0x0000002200227311 */ /* 0x000e700000301100 */
[----:B-1----:R-:W0:Y:S02]  /*25f0*/  I2F.F64 R28, R34 ;  /* 0x00000022001c7312 */ /* 0x002e240000201c00 */
        /* <DEDUP_REMOVED lines=13> */
.L_x_27:
[----:B------:R-:W-:Y:S02]  /*26d0*/  IMAD.MOV.U32 R34, RZ, RZ, R11 ;  /* 0x000000ffff227224 */ /* 0x000fe400078e000b */
[----:B------:R-:W-:Y:S02]  /*26e0*/  IMAD.MOV.U32 R28, RZ, RZ, R14 ;  /* 0x000000ffff1c7224 */ /* 0x000fe400078e000e */
[----:B------:R-:W-:-:S07]  /*26f0*/  IMAD.MOV.U32 R29, RZ, RZ, R15 ;  /* 0x000000ffff1d7224 */ /* 0x000fce00078e000f */
.L_x_26:
[----:B0-----:R-:W-:-:S05]  /*2700*/  IMAD.SHL.U32 R8, R34, 0x40, RZ ;  /* 0x0000004022087824 */ /* 0x001fca00078e00ff */
        /* <DEDUP_REMOVED lines=67> */
.L_x_29:
[----:B------:R-:W-:Y:S05]  /*2b40*/  BSYNC.RECONVERGENT B3 ;  /* 0x0000000000037941 */ /* 0x000fea0003800200 */
.L_x_28:
        /* <DEDUP_REMOVED lines=9> */
[----:B------:R-:W-:Y:S01]  /*2be0*/  UMOV UR4, 0x66666666 ;  /* 0x6666666600047882 */ /* 0x000fe20000000000 */
[----:B------:R-:W-:Y:S01]  /*2bf0*/  IMAD.MOV.U32 R31, RZ, RZ, 0x3da8ff83 ;  /* 0x3da8ff83ff1f7424 */ /* 0x000fe200078e00ff */
[----:B------:R-:W-:Y:S01]  /*2c00*/  ISETP.NE.U32.AND P0, PT, R28, 0x1, PT ;  /* 0x000000011c00780c */ /* 0x000fe20003f05070 */
[----:B------:R-:W-:Y:S01]  /*2c10*/  DMUL R28, R26, R26 ;  /* 0x0000001a1a1c7228 */ /* 0x000fe20000000000 */
[----:B------:R-:W-:-:S02]  /*2c20*/  UMOV UR5, 0x3ff76666 ;  /* 0x3ff7666600057882 */ /* 0x000fc40000000000 */
[----:B------:R-:W-:Y:S02]  /*2c30*/  FSEL R30, R30, -8.06006814911005101289e+34, !P0 ;  /* 0xf9785eba1e1e7808 */ /* 0x000fe40004000000 */
[----:B------:R-:W-:-:S06]  /*2c40*/  FSEL R31, -R31, 0.11223486810922622681, !P0 ;  /* 0x3de5db651f1f7808 */ /* 0x000fcc0004000100 */
        /* <DEDUP_REMOVED lines=22> */
.L_x_25:
[----:B01----:R-:W-:Y:S02]  /*2db0*/  VIADD R4, R4, 0x8 ;  /* 0x0000000804047836 */ /* 0x003fe40000000000 */
[----:B------:R-:W-:Y:S01]  /*2dc0*/  VIADD R5, R5, 0x8 ;  /* 0x0000000805057836 */ /* 0x000fe20000000000 */
[----:B------:R-:W-:Y:S06]  /*2dd0*/  @P2 BRA `(.L_x_30) ;  /* 0xffffffec006c2947 */ /* 0x000fec000383ffff */
.L_x_19:
[----:B------:R-:W-:Y:S05]  /*2de0*/  BSYNC.RECONVERGENT B2 ;  /* 0x0000000000027941 */ /* 0x000fea0003800200 */
.L_x_18:
[----:B--2---:R-:W0:Y:S08]  /*2df0*/  LDC.64 R6, c[0x0][0x3c8] ;  /* 0x0000f200ff067b82 */ /* 0x004e300000000a00 */
[----:B------:R-:W-:Y:S08]  /*2e00*/  BAR.SYNC.DEFER_BLOCKING 0x0 ;  /* 0x0000000000007b1d */ /* 0x000ff00000010000 */
[----:B------:R-:W1:Y:S01]  /*2e10*/  S2UR UR5, SR_CgaCtaId ;  /* 0x00000000000579c3 */ /* 0x000e620000008800 */
[----:B------:R-:W-:-:S07]  /*2e20*/  UMOV UR4, 0x400 ;  /* 0x0000040000047882 */ /* 0x000fce0000000000 */
[----:B------:R-:W2:Y:S01]  /*2e30*/  LDC.64 R8, c[0x0][0x3e8] ;  /* 0x0000fa00ff087b82 */ /* 0x000ea20000000a00 */
[----:B0-----:R-:W-:-:S06]  /*2e40*/  IMAD.WIDE.U32 R6, R0, 0x8, R6 ;  /* 0x0000000800067825 */ /* 0x001fcc00078e0006 */
[----:B------:R-:W3:Y:S01]  /*2e50*/  LDG.E.64 R6, desc[UR8][R6.64] ;  /* 0x0000000806067981 */ /* 0x000ee2000c1e1b00 */
[----:B------:R-:W-:-:S04]  /*2e60*/  UIADD3 UR4, UPT, UPT, UR4, 0x1000, URZ ;  /* 0x0000100004047890 */ /* 0x000fc8000fffe0ff */
[----:B-1----:R-:W-:Y:S01]  /*2e70*/  ULEA UR4, UR5, UR4, 0x18 ;  /* 0x0000000405047291 */ /* 0x002fe2000f8ec0ff */
[----:B--2---:R-:W-:-:S05]  /*2e80*/  IMAD.WIDE R2, R2, 0x8, R8 ;  /* 0x0000000802027825 */ /* 0x004fca00078e0208 */
[----:B------:R-:W-:-:S05]  /*2e90*/  LEA R0, R0, UR4, 0x3 ;  /* 0x0000000400007c11 */ /* 0x000fca000f8e18ff */
[----:B------:R-:W3:Y:S02]  /*2ea0*/  LDS.64 R4, [R0] ;  /* 0x0000000000047984 */ /* 0x000ee40000000a00 */
[----:B---3--:R-:W-:-:S07]  /*2eb0*/  DADD R4, R4, R6 ;  /* 0x0000000004047229 */ /* 0x008fce0000000006 */
[----:B------:R-:W-:Y:S01]  /*2ec0*/  STG.E.64 desc[UR8][R2.64+0x8], R4 ;  /* 0x0000080402007986 */ /* 0x000fe2000c101b08 */
[----:B------:R-:W-:Y:S05]  /*2ed0*/  EXIT ;  /* 0x000000000000794d */ /* 0x000fea0003800000 */
        .weak           $__internal_0_$__cuda_sm20_div_rn_f64_full
        .type           $__internal_0_$__cuda_sm20_div_rn_f64_full,@function
        .size           $__internal_0_$__cuda_sm20_div_rn_f64_full,($_Z11gpupararealPdS_S_ddS_S_S_S_S_S_idS_$__internal_trig_reduction_slowpathd - $__internal_0_$__cuda_sm20_div_rn_f64_full)
$__internal_0_$__cuda_sm20_div_rn_f64_full:
[C---:B------:R-:W-:Y:S01]  /*2ee0*/  FSETP.GEU.AND P0, PT, |R13|.reuse, 1.469367938527859385e-39, PT ;  /* 0x001000000d00780b */ /* 0x040fe20003f0e200 */
[----:B------:R-:W-:Y:S01]  /*2ef0*/  IMAD.U32 R12, RZ, RZ, UR7 ;  /* 0x00000007ff0c7e24 */ /* 0x000fe2000f8e00ff */
[C---:B------:R-:W-:Y:S01]  /*2f00*/  LOP3.LUT R5, R13.reuse, 0x800fffff, RZ, 0xc0, !PT ;  /* 0x800fffff0d057812 */ /* 0x040fe200078ec0ff */
[----:B------:R-:W-:Y:S01]  /*2f10*/  IMAD.U32 R10, RZ, RZ, UR7 ;  /* 0x00000007ff0a7e24 */ /* 0x000fe2000f8e00ff */
[----:B------:R-:W-:Y:S01]  /*2f20*/  LOP3.LUT R29, R13, 0x7ff00000, RZ, 0xc0, !PT ;  /* 0x7ff000000d1d7812 */ /* 0x000fe200078ec0ff */
[----:B------:R-:W-:Y:S01]  /*2f30*/  IMAD.MOV.U32 R9, RZ, RZ, R15 ;  /* 0x000000ffff097224 */ /* 0x000fe200078e000f */
[----:B------:R-:W-:Y:S01]  /*2f40*/  LOP3.LUT R11, R5, 0x3ff00000, RZ, 0xfc, !PT ;  /* 0x3ff00000050b7812 */ /* 0x000fe200078efcff */
[----:B------:R-:W-:Y:S01]  /*2f50*/  IMAD.MOV.U32 R16, RZ, RZ, 0x1 ;  /* 0x00000001ff107424 */ /* 0x000fe200078e00ff */
[----:B------:R-:W-:Y:S01]  /*2f60*/  BSSY.RECONVERGENT B1, `(.L_x_31) ;  /* 0x0000052000017945 */ /* 0x000fe20003800200 */
[----:B------:R-:W-:Y:S01]  /*2f70*/  IMAD.MOV.U32 R8, RZ, RZ, R14 ;  /* 0x000000ffff087224 */ /* 0x000fe200078e000e */
[----:B------:R-:W-:-:S02]  /*2f80*/  FSETP.GEU.AND P2, PT, |R9|, 1.469367938527859385e-39, PT ;  /* 0x001000000900780b */ /* 0x000fc40003f4e200 */
[----:B------:R-:W-:Y:S01]  /*2f90*/  LOP3.LUT R28, R9, 0x7ff00000, RZ, 0xc0, !PT ;  /* 0x7ff00000091c7812 */ /* 0x000fe200078ec0ff */
[----:B------:R-:W-:-:S03]  /*2fa0*/  @!P0 DMUL R10, R12, 8.98846567431157953865e+307 ;  /* 0x7fe000000c0a8828 */ /* 0x000fc60000000000 */
[C---:B------:R-:W-:Y:S01]  /*2fb0*/  ISETP.GE.U32.AND P1, PT, R28.reuse, R29, PT ;  /* 0x0000001d1c00720c */ /* 0x040fe20003f26070 */
[----:B------:R-:W-:Y:S02]  /*2fc0*/  IMAD.MOV.U32 R31, RZ, RZ, R28 ;  /* 0x000000ffff1f7224 */ /* 0x000fe400078e001c */
[----:B------:R-:W0:Y:S04]  /*2fd0*/  MUFU.RCP64H R17, R11 ;  /* 0x0000000b00117308 */ /* 0x000e280000001800 */
[----:B------:R-:W-:Y:S02]  /*2fe0*/  @!P2 LOP3.LUT R5, R13, 0x7ff00000, RZ, 0xc0, !PT ;  /* 0x7ff000000d05a812 */ /* 0x000fe400078ec0ff */
[----:B------:R-:W-:Y:S02]  /*2ff0*/  @!P0 LOP3.LUT R29, R11, 0x7ff00000, RZ, 0xc0, !PT ;  /* 0x7ff000000b1d8812 */ /* 0x000fe400078ec0ff */
[----:B------:R-:W-:Y:S01]  /*3000*/  @!P2 ISETP.GE.U32.AND P3, PT, R28, R5, PT ;  /* 0x000000051c00a20c */ /* 0x000fe20003f66070 */
[----:B------:R-:W-:-:S05]  /*3010*/  IMAD.MOV.U32 R5, RZ, RZ, 0x1ca00000 ;  /* 0x1ca00000ff057424 */ /* 0x000fca00078e00ff */
[----:B------:R-:W-:Y:S01]  /*3020*/  @!P2 SEL R19, R5, 0x63400000, !P3 ;  /* 0x634000000513a807 */ /* 0x000fe20005800000 */
[----:B0-----:R-:W-:-:S03]  /*3030*/  DFMA R14, R16, -R10, 1 ;  /* 0x3ff00000100e742b */ /* 0x001fc6000000080a */
[----:B------:R-:W-:-:S04]  /*3040*/  @!P2 LOP3.LUT R26, R19, 0x80000000, R9, 0xf8, !PT ;  /* 0x80000000131aa812 */ /* 0x000fc800078ef809 */
[----:B------:R-:W-:Y:S01]  /*3050*/  @!P2 LOP3.LUT R27, R26, 0x100000, RZ, 0xfc, !PT ;  /* 0x001000001a1ba812 */ /* 0x000fe200078efcff */
[----:B------:R-:W-:Y:S01]  /*3060*/  @!P2 IMAD.MOV.U32 R26, RZ, RZ, RZ ;  /* 0x000000ffff1aa224 */ /* 0x000fe200078e00ff */
[----:B------:R-:W-:-:S08]  /*3070*/  DFMA R14, R14, R14, R14 ;  /* 0x0000000e0e0e722b */ /* 0x000fd0000000000e */
[----:B------:R-:W-:Y:S01]  /*3080*/  DFMA R16, R16, R14, R16 ;  /* 0x0000000e1010722b */ /* 0x000fe20000000010 */
[----:B------:R-:W-:Y:S01]  /*3090*/  SEL R15, R5, 0x63400000, !P1 ;  /* 0x63400000050f7807 */ /* 0x000fe20004800000 */
[----:B------:R-:W-:-:S03]  /*30a0*/  IMAD.MOV.U32 R14, RZ, RZ, R8 ;  /* 0x000000ffff0e7224 */ /* 0x000fc600078e0008 */
[----:B------:R-:W-:-:S03]  /*30b0*/  LOP3.LUT R15, R15, 0x800fffff, R9, 0xf8, !PT ;  /* 0x800fffff0f0f7812 */ /* 0x000fc600078ef809 */
[----:B------:R-:W-:-:S03]  /*30c0*/  DFMA R18, R16, -R10, 1 ;  /* 0x3ff000001012742b */ /* 0x000fc6000000080a */
[----:B------:R-:W-:-:S05]  /*30d0*/  @!P2 DFMA R14, R14, 2, -R26 ;  /* 0x400000000e0ea82b */ /* 0x000fca000000081a */
[----:B------:R-:W-:-:S05]  /*30e0*/  DFMA R18, R16, R18, R16 ;  /* 0x000000121012722b */ /* 0x000fca0000000010 */
[----:B------:R-:W-:-:S03]  /*30f0*/  @!P2 LOP3.LUT R31, R15, 0x7ff00000, RZ, 0xc0, !PT ;  /* 0x7ff000000f1fa812 */ /* 0x000fc600078ec0ff */
[----:B------:R-:W-:Y:S02]  /*3100*/  DMUL R16, R18, R14 ;  /* 0x0000000e12107228 */ /* 0x000fe40000000000 */
[----:B------:R-:W-:-:S05]  /*3110*/  VIADD R32, R31, 0xffffffff ;  /* 0xffffffff1f207836 */ /* 0x000fca0000000000 */
[----:B------:R-:W-:Y:S01]  /*3120*/  ISETP.GT.U32.AND P0, PT, R32, 0x7feffffe, PT ;  /* 0x7feffffe2000780c */ /* 0x000fe20003f04070 */
[----:B------:R-:W-:Y:S01]  /*3130*/  VIADD R32, R29, 0xffffffff ;  /* 0xffffffff1d207836 */ /* 0x000fe20000000000 */
[----:B------:R-:W-:-:S04]  /*3140*/  DFMA R26, R16, -R10, R14 ;  /* 0x8000000a101a722b */ /* 0x000fc8000000000e */
[----:B------:R-:W-:-:S04]  /*3150*/  ISETP.GT.U32.OR P0, PT, R32, 0x7feffffe, P0 ;  /* 0x7feffffe2000780c */ /* 0x000fc80000704470 */
[----:B------:R-:W-:-:S09]  /*3160*/  DFMA R26, R18, R26, R16 ;  /* 0x0000001a121a722b */ /* 0x000fd20000000010 */
[----:B------:R-:W-:Y:S05]  /*3170*/  @P0 BRA `(.L_x_32) ;  /* 0x00000000006c0947 */ /* 0x000fea0003800000 */
[----:B------:R-:W-:-:S04]  /*3180*/  LOP3.LUT R9, R13, 0x7ff00000, RZ, 0xc0, !PT ;  /* 0x7ff000000d097812 */ /* 0x000fc800078ec0ff */
[CC--:B------:R-:W-:Y:S02]  /*3190*/  VIADDMNMX R8, R28.reuse, -R9.reuse, 0xb9600000, !PT ;  /* 0xb96000001c087446 */ /* 0x0c0fe40007800909 */
[----:B------:R-:W-:Y:S02]  /*31a0*/  ISETP.GE.U32.AND P0, PT, R28, R9, PT ;  /* 0x000000091c00720c */ /* 0x000fe40003f06070 */
[----:B------:R-:W-:Y:S02]  /*31b0*/  VIMNMX R8, PT, PT, R8, 0x46a00000, PT ;  /* 0x46a0000008087848 */ /* 0x000fe40003fe0100 */
[----:B------:R-:W-:-:S05]  /*31c0*/  SEL R5, R5, 0x63400000, !P0 ;  /* 0x6340000005057807 */ /* 0x000fca0004000000 */
[----:B------:R-:W-:Y:S02]  /*31d0*/  IMAD.IADD R5, R8, 0x1, -R5 ;  /* 0x0000000108057824 */ /* 0x000fe400078e0a05 */
[----:B------:R-:W-:Y:S02]  /*31e0*/  IMAD.MOV.U32 R8, RZ, RZ, RZ ;  /* 0x000000ffff087224 */ /* 0x000fe400078e00ff */
[----:B------:R-:W-:-:S06]  /*31f0*/  VIADD R9, R5, 0x7fe00000 ;  /* 0x7fe0000005097836 */ /* 0x000fcc0000000000 */
[----:B------:R-:W-:-:S10]  /*3200*/  DMUL R16, R26, R8 ;  /* 0x000000081a107228 */ /* 0x000fd40000000000 */
[----:B------:R-:W-:-:S13]  /*3210*/  FSETP.GTU.AND P0, PT, |R17|, 1.469367938527859385e-39, PT ;  /* 0x001000001100780b */ /* 0x000fda0003f0c200 */
[----:B------:R-:W-:Y:S05]  /*3220*/  @P0 BRA `(.L_x_33) ;  /* 0x0000000000940947 */ /* 0x000fea0003800000 */
[----:B------:R-:W-:Y:S01]  /*3230*/  DFMA R10, R26, -R10, R14 ;  /* 0x8000000a1a0a722b */ /* 0x000fe2000000000e */
[----:B------:R-:W-:-:S09]  /*3240*/  IMAD.MOV.U32 R8, RZ, RZ, RZ ;  /* 0x000000ffff087224 */ /* 0x000fd200078e00ff */
[C---:B------:R-:W-:Y:S02]  /*3250*/  FSETP.NEU.AND P0, PT, R11.reuse, RZ, PT ;  /* 0x000000ff0b00720b */ /* 0x040fe40003f0d000 */
[----:B------:R-:W-:-:S04]  /*3260*/  LOP3.LUT R13, R11, 0x80000000, R13, 0x48, !PT ;  /* 0x800000000b0d7812 */ /* 0x000fc800078e480d */
[----:B------:R-:W-:-:S07]  /*3270*/  LOP3.LUT R9, R13, R9, RZ, 0xfc, !PT ;  /* 0x000000090d097212 */ /* 0x000fce00078efcff */
[----:B------:R-:W-:Y:S05]  /*3280*/  @!P0 BRA `(.L_x_33) ;  /* 0x00000000007c8947 */ /* 0x000fea0003800000 */
[----:B------:R-:W-:Y:S01]  /*3290*/  IMAD.MOV R11, RZ, RZ, -R5 ;  /* 0x000000ffff0b7224 */ /* 0x000fe200078e0a05 */
[----:B------:R-:W-:Y:S01]  /*32a0*/  DMUL.RP R8, R26, R8 ;  /* 0x000000081a087228 */ /* 0x000fe20000008000 */
[----:B------:R-:W-:Y:S01]  /*32b0*/  IMAD.MOV.U32 R10, RZ, RZ, RZ ;  /* 0x000000ffff0a7224 */ /* 0x000fe200078e00ff */
[----:B------:R-:W-:-:S05]  /*32c0*/  IADD3 R5, PT, PT, -R5, -0x43300000, RZ ;  /* 0xbcd0000005057810 */ /* 0x000fca0007ffe1ff */
[----:B------:R-:W-:-:S03]  /*32d0*/  DFMA R10, R16, -R10, R26 ;  /* 0x8000000a100a722b */ /* 0x000fc6000000001a */
[----:B------:R-:W-:-:S07]  /*32e0*/  LOP3.LUT R13, R9, R13, RZ, 0x3c, !PT ;  /* 0x0000000d090d7212 */ /* 0x000fce00078e3cff */
[----:B------:R-:W-:-:S04]  /*32f0*/  FSETP.NEU.AND P0, PT, |R11|, R5, PT ;  /* 0x000000050b00720b */ /* 0x000fc80003f0d200 */
[----:B------:R-:W-:Y:S02]  /*3300*/  FSEL R16, R8, R16, !P0 ;  /* 0x0000001008107208 */ /* 0x000fe40004000000 */
[----:B------:R-:W-:Y:S01]  /*3310*/  FSEL R17, R13, R17, !P0 ;  /* 0x000000110d117208 */ /* 0x000fe20004000000 */
[----:B------:R-:W-:Y:S06]  /*3320*/  BRA `(.L_x_33) ;  /* 0x0000000000547947 */ /* 0x000fec0003800000 */
.L_x_32:
[----:B------:R-:W-:-:S14]  /*3330*/  DSETP.NAN.AND P0, PT, R8, R8, PT ;  /* 0x000000080800722a */ /* 0x000fdc0003f08000 */
[----:B------:R-:W-:Y:S05]  /*3340*/  @P0 BRA `(.L_x_34) ;  /* 0x0000000000440947 */ /* 0x000fea0003800000 */
[----:B------:R-:W-:-:S14]  /*3350*/  DSETP.NAN.AND P0, PT, R12, R12, PT ;  /* 0x0000000c0c00722a */ /* 0x000fdc0003f08000 */
[----:B------:R-:W-:Y:S05]  /*3360*/  @P0 BRA `(.L_x_35) ;  /* 0x0000000000300947 */ /* 0x000fea0003800000 */
[----:B------:R-:W-:Y:S01]  /*3370*/  ISETP.NE.AND P0, PT, R31, R29, PT ;  /* 0x0000001d1f00720c */ /* 0x000fe20003f05270 */
[----:B------:R-:W-:Y:S02]  /*3380*/  IMAD.MOV.U32 R16, RZ, RZ, 0x0 ;  /* 0x00000000ff107424 */ /* 0x000fe400078e00ff */
[----:B------:R-:W-:-:S10]  /*3390*/  IMAD.MOV.U32 R17, RZ, RZ, -0x80000 ;  /* 0xfff80000ff117424 */ /* 0x000fd400078e00ff */
[----:B------:R-:W-:Y:S05]  /*33a0*/  @!P0 BRA `(.L_x_33) ;  /* 0x0000000000348947 */ /* 0x000fea0003800000 */
[----:B------:R-:W-:Y:S02]  /*33b0*/  ISETP.NE.AND P0, PT, R31, 0x7ff00000, PT ;  /* 0x7ff000001f00780c */ /* 0x000fe40003f05270 */
[----:B------:R-:W-:Y:S02]  /*33c0*/  LOP3.LUT R17, R9, 0x80000000, R13, 0x48, !PT ;  /* 0x8000000009117812 */ /* 0x000fe400078e480d */
[----:B------:R-:W-:-:S13]  /*33d0*/  ISETP.EQ.OR P0, PT, R29, RZ, !P0 ;  /* 0x000000ff1d00720c */ /* 0x000fda0004702670 */
[----:B------:R-:W-:Y:S01]  /*33e0*/  @P0 LOP3.LUT R5, R17, 0x7ff00000, RZ, 0xfc, !PT ;  /* 0x7ff0000011050812 */ /* 0x000fe200078efcff */
[----:B------:R-:W-:Y:S02]  /*33f0*/  @!P0 IMAD.MOV.U32 R16, RZ, RZ, RZ ;  /* 0x000000ffff108224 */ /* 0x000fe400078e00ff */
[----:B------:R-:W-:Y:S02]  /*3400*/  @P0 IMAD.MOV.U32 R16, RZ, RZ, RZ ;  /* 0x000000ffff100224 */ /* 0x000fe400078e00ff */
[----:B------:R-:W-:Y:S01]  /*3410*/  @P0 IMAD.MOV.U32 R17, RZ, RZ, R5 ;  /* 0x000000ffff110224 */ /* 0x000fe200078e0005 */
[----:B------:R-:W-:Y:S06]  /*3420*/  BRA `(.L_x_33) ;  /* 0x0000000000147947 */ /* 0x000fec0003800000 */
.L_x_35:
[----:B------:R-:W-:Y:S01]  /*3430*/  LOP3.LUT R17, R13, 0x80000, RZ, 0xfc, !PT ;  /* 0x000800000d117812 */ /* 0x000fe200078efcff */
[----:B------:R-:W-:Y:S01]  /*3440*/  IMAD.MOV.U32 R16, RZ, RZ, R12 ;  /* 0x000000ffff107224 */ /* 0x000fe200078e000c */
[----:B------:R-:W-:Y:S06]  /*3450*/  BRA `(.L_x_33) ;  /* 0x0000000000087947 */ /* 0x000fec0003800000 */
.L_x_34:
[----:B------:R-:W-:Y:S01]  /*3460*/  LOP3.LUT R17, R9, 0x80000, RZ, 0xfc, !PT ;  /* 0x0008000009117812 */ /* 0x000fe200078efcff */
[----:B------:R-:W-:-:S07]  /*3470*/  IMAD.MOV.U32 R16, RZ, RZ, R8 ;  /* 0x000000ffff107224 */ /* 0x000fce00078e0008 */
.L_x_33:
[----:B------:R-:W-:Y:S05]  /*3480*/  BSYNC.RECONVERGENT B1 ;  /* 0x0000000000017941 */ /* 0x000fea0003800200 */
.L_x_31:
[----:B------:R-:W-:Y:S02]  /*3490*/  IMAD.MOV.U32 R31, RZ, RZ, 0x0 ;  /* 0x00000000ff1f7424 */ /* 0x000fe400078e00ff */
[----:B------:R-:W-:Y:S02]  /*34a0*/  IMAD.MOV.U32 R8, RZ, RZ, R16 ;  /* 0x000000ffff087224 */ /* 0x000fe400078e0010 */
[----:B------:R-:W-:Y:S01]  /*34b0*/  IMAD.MOV.U32 R9, RZ, RZ, R17 ;  /* 0x000000ffff097224 */ /* 0x000fe200078e0011 */
[----:B------:R-:W-:Y:S06]  /*34c0*/  RET.REL.NODEC R30 `(_Z11gpupararealPdS_S_ddS_S_S_S_S_S_idS_) ;  /* 0xffffffc81ecc7950 */ /* 0x000fec0003c3ffff */
        .type           $_Z11gpupararealPdS_S_ddS_S_S_S_S_S_idS_$__internal_trig_reduction_slowpathd,@function
        .size           $_Z11gpupararealPdS_S_ddS_S_S_S_S_S_idS_$__internal_trig_reduction_slowpathd,(.L_x_45 - $_Z11gpupararealPdS_S_ddS_S_S_S_S_S_idS_$__internal_trig_reduction_slowpathd)
$_Z11gpupararealPdS_S_ddS_S_S_S_S_S_idS_$__internal_trig_reduction_slowpathd:
[----:B------:R-:W-:Y:S01]  /*34d0*/  SHF.R.U32.HI R29, RZ, 0x14, R27 ;  /* 0x00000014ff1d7819 */ /* 0x000fe2000001161b */
[----:B------:R-:W-:-:S03]  /*34e0*/  IMAD.MOV.U32 R11, RZ, RZ, RZ ;  /* 0x000000ffff0b7224 */ /* 0x000fc600078e00ff */
[----:B------:R-:W-:-:S04]  /*34f0*/  LOP3.LUT R8, R29, 0x7ff, RZ, 0xc0, !PT ;  /* 0x000007ff1d087812 */ /* 0x000fc800078ec0ff */
[----:B------:R-:W-:-:S13]  /*3500*/  ISETP.NE.AND P0, PT, R8, 0x7ff, PT ;  /* 0x000007ff0800780c */ /* 0x000fda0003f05270 */
[----:B------:R-:W-:Y:S05]  /*3510*/  @!P0 BRA `(.L_x_36) ;  /* 0x0000000800688947 */ /* 0x000fea0003800000 */
[----:B------:R-:W-:Y:S01]  /*3520*/  VIADD R8, R8, 0xfffffc00 ;  /* 0xfffffc0008087836 */ /* 0x000fe20000000000 */
[----:B------:R-:W-:Y:S01]  /*3530*/  BSSY.RECONVERGENT B0, `(.L_x_37) ;  /* 0x0000034000007945 */ /* 0x000fe20003800200 */
[----:B------:R-:W-:-:S03]  /*3540*/  CS2R R36, SRZ ;  /* 0x0000000000247805 */ /* 0x000fc6000001ff00 */
[----:B------:R-:W-:Y:S02]  /*3550*/  SHF.R.U32.HI R9, RZ, 0x6, R8 ;  /* 0x00000006ff097819 */ /* 0x000fe40000011608 */
[----:B------:R-:W-:Y:S02]  /*3560*/  ISETP.GE.U32.AND P0, PT, R8, 0x80, PT ;  /* 0x000000800800780c */ /* 0x000fe40003f06070 */
[C---:B------:R-:W-:Y:S02]  /*3570*/  IADD3 R16, PT, PT, -R9.reuse, 0x13, RZ ;  /* 0x0000001309107810 */ /* 0x040fe40007ffe1ff */
[----:B------:R-:W-:Y:S02]  /*3580*/  IADD3 R13, PT, PT, -R9, 0xf, RZ ;  /* 0x0000000f090d7810 */ /* 0x000fe40007ffe1ff */
[----:B------:R-:W-:-:S04]  /*3590*/  SEL R16, R16, 0x12, P0 ;  /* 0x0000001210107807 */ /* 0x000fc80000000000 */
[----:B------:R-:W-:-:S13]  /*35a0*/  ISETP.GE.AND P0, PT, R13, R16, PT ;  /* 0x000000100d00720c */ /* 0x000fda0003f06270 */
[----:B------:R-:W-:Y:S05]  /*35b0*/  @P0 BRA `(.L_x_38) ;  /* 0x0000000000ac0947 */ /* 0x000fea0003800000 */
[----:B------:R-:W0:Y:S01]  /*35c0*/  LDC.64 R18, c[0x0][0x358] ;  /* 0x0000d600ff127b82 */ /* 0x000e220000000a00 */
[C---:B------:R-:W-:Y:S01]  /*35d0*/  SHF.L.U64.HI R8, R14.reuse, 0xb, R27 ;  /* 0x0000000b0e087819 */ /* 0x040fe2000001021b */
[----:B------:R-:W-:Y:S01]  /*35e0*/  BSSY.RECONVERGENT B1, `(.L_x_39) ;  /* 0x0000022000017945 */ /* 0x000fe20003800200 */
[----:B------:R-:W-:Y:S01]  /*35f0*/  IADD3 R16, PT, PT, RZ, -R9, -R16 ;  /* 0x80000009ff107210 */ /* 0x000fe20007ffe810 */
[----:B------:R-:W-:Y:S01]  /*3600*/  IMAD.SHL.U32 R12, R14, 0x800, RZ ;  /* 0x000008000e0c7824 */ /* 0x000fe200078e00ff */
[----:B------:R-:W-:Y:S01]  /*3610*/  CS2R R36, SRZ ;  /* 0x0000000000247805 */ /* 0x000fe2000001ff00 */
[----:B------:R-:W-:Y:S01]  /*3620*/  IMAD.MOV.U32 R15, RZ, RZ, RZ ;  /* 0x000000ffff0f7224 */ /* 0x000fe200078e00ff */
[----:B------:R-:W-:-:S07]  /*3630*/  LOP3.LUT R8, R8, 0x80000000, RZ, 0xfc, !PT ;  /* 0x8000000008087812 */ /* 0x000fce00078efcff */
.L_x_40:
[----:B------:R-:W1:Y:S01]  /*3640*/  LDC.64 R10, c[0x4][RZ] ;  /* 0x01000000ff0a7b82 */ /* 0x000e620000000a00 */
[----:B0-----:R-:W-:Y:S02]  /*3650*/  R2UR UR4, R18 ;  /* 0x00000000120472ca */ /* 0x001fe400000e0000 */
[----:B------:R-:W-:Y:S01]  /*3660*/  R2UR UR5, R19 ;  /* 0x00000000130572ca */ /* 0x000fe200000e0000 */
[----:B-1----:R-:W-:-:S12]  /*3670*/  IMAD.WIDE R38, R13, 0x8, R10 ;  /* 0x000000080d267825 */ /* 0x002fd800078e020a */
[----:B------:R-:W2:Y:S01]  /*3680*/  LDG.E.64.CONSTANT R38, desc[UR4][R38.64] ;  /* 0x0000000426267981 */ /* 0x000ea2000c1e9b00 */
[----:B------:R-:W-:Y:S02]  /*3690*/  VIADD R16, R16, 0x1 ;  /* 0x0000000110107836 */ /* 0x000fe40000000000 */
[C---:B------:R-:W-:Y:S02]  /*36a0*/  IMAD R17, R15.reuse, 0x8, R1 ;  /* 0x000000080f117824 */ /* 0x040fe400078e0201 */
[----:B------:R-:W-:Y:S02]  /*36b0*/  VIADD R15, R15, 0x1 ;  /* 0x000000010f0f7836 */ /* 0x000fe40000000000 */
[----:B------:R-:W-:Y:S02]  /*36c0*/  VIADD R13, R13, 0x1 ;  /* 0x000000010d0d7836 */ /* 0x000fe40000000000 */
[----:B--2---:R-:W-:-:S04]  /*36d0*/  IMAD.WIDE.U32 R36, P3, R38, R12, R36 ;  /* 0x0000000c26247225 */ /* 0x004fc80007860024 */
[C---:B------:R-:W-:Y:S02]  /*36e0*/  IMAD R10, R38.reuse, R8, RZ ;  /* 0x00000008260a7224 */ /* 0x040fe400078e02ff */
[----:B------:R-:W-:Y:S02]  /*36f0*/  IMAD R9, R39, R12, RZ ;  /* 0x0000000c27097224 */ /* 0x000fe400078e02ff */
[----:B------:R-:W-:Y:S01]  /*3700*/  IMAD.HI.U32 R14, R38, R8, RZ ;  /* 0x00000008260e7227 */ /* 0x000fe200078e00ff */
[----:B------:R-:W-:-:S03]  /*3710*/  IADD3 R10, P0, PT, R10, R37, RZ ;  /* 0x000000250a0a7210 */ /* 0x000fc60007f1e0ff */
[----:B------:R-:W-:Y:S01]  /*3720*/  IMAD.X R14, RZ, RZ, R14, P3 ;  /* 0x000000ffff0e7224 */ /* 0x000fe200018e060e */
[----:B------:R-:W-:Y:S01]  /*3730*/  IADD3 R37, P1, PT, R9, R10, RZ ;  /* 0x0000000a09257210 */ /* 0x000fe20007f3e0ff */
[----:B------:R-:W-:-:S04]  /*3740*/  IMAD.HI.U32 R9, R39, R12, RZ ;  /* 0x0000000c27097227 */ /* 0x000fc800078e00ff */
[----:B------:R-:W-:Y:S01]  /*3750*/  IMAD.HI.U32 R10, R39, R8, RZ ;  /* 0x00000008270a7227 */ /* 0x000fe200078e00ff */
[----:B------:R-:W-:Y:S01]  /*3760*/  IADD3.X R14, P0, PT, R9, R14, RZ, P0, !PT ;  /* 0x0000000e090e7210 */ /* 0x000fe2000071e4ff */
[----:B------:R0:W-:Y:S02]  /*3770*/  STL.64 [R17], R36 ;  /* 0x0000002411007387 */ /* 0x0001e40000100a00 */
[----:B------:R-:W-:Y:S02]  /*3780*/  IMAD R11, R39, R8, RZ ;  /* 0x00000008270b7224 */ /* 0x000fe400078e02ff */
[----:B------:R-:W-:Y:S01]  /*3790*/  IMAD.X R9, RZ, RZ, R10, P0 ;  /* 0x000000ffff097224 */ /* 0x000fe200000e060a */
[----:B------:R-:W-:Y:S02]  /*37a0*/  ISETP.NE.AND P0, PT, R16, -0xf, PT ;  /* 0xfffffff11000780c */ /* 0x000fe40003f05270 */
[----:B------:R-:W-:-:S05]  /*37b0*/  IADD3.X R14, P1, PT, R11, R14, RZ, P1, !PT ;  /* 0x0000000e0b0e7210 */ /* 0x000fca0000f3e4ff */
[----:B------:R-:W-:Y:S02]  /*37c0*/  IMAD.X R9, RZ, RZ, R9, P1 ;  /* 0x000000ffff097224 */ /* 0x000fe400008e0609 */
[----:B0-----:R-:W-:Y:S02]  /*37d0*/  IMAD.MOV.U32 R36, RZ, RZ, R14 ;  /* 0x000000ffff247224 */ /* 0x001fe400078e000e */
[----:B------:R-:W-:Y:S02]  /*37e0*/  IMAD.MOV.U32 R37, RZ, RZ, R9 ;  /* 0x000000ffff257224 */ /* 0x000fe400078e0009 */
[----:B------:R-:W-:Y:S05]  /*37f0*/  @P0 BRA `(.L_x_40) ;  /* 0xfffffffc00900947 */ /* 0x000fea000383ffff */
[----:B------:R-:W-:Y:S05]  /*3800*/  BSYNC.RECONVERGENT B1 ;  /* 0x0000000000017941 */ /* 0x000fea0003800200 */
.L_x_39:
[----:B------:R-:W-:-:S05]  /*3810*/  LOP3.LUT R9, R29, 0x7ff, RZ, 0xc0, !PT ;  /* 0x000007ff1d097812 */ /* 0x000fca00078ec0ff */
[----:B------:R-:W-:-:S05]  /*3820*/  VIADD R9, R9, 0xfffffc00 ;  /* 0xfffffc0009097836 */ /* 0x000fca0000000000 */
[----:B------:R-:W-:Y:S02]  /*3830*/  SHF.R.U32.HI R8, RZ, 0x6, R9 ;  /* 0x00000006ff087819 */ /* 0x000fe40000011609 */
[----:B------:R-:W-:Y:S02]  /*3840*/  ISETP.GE.U32.AND P0, PT, R9, 0x80, PT ;  /* 0x000000800900780c */ /* 0x000fe40003f06070 */
[----:B------:R-:W-:-:S04]  /*3850*/  IADD3 R8, PT, PT, -R8, 0x13, RZ ;  /* 0x0000001308087810 */ /* 0x000fc80007ffe1ff */
[----:B------:R-:W-:-:S07]  /*3860*/  SEL R13, R8, 0x12, P0 ;  /* 0x00000012080d7807 */ /* 0x000fce0000000000 */
.L_x_38:
[----:B------:R-:W-:Y:S05]  /*3870*/  BSYNC.RECONVERGENT B0 ;  /* 0x0000000000007941 */ /* 0x000fea0003800200 */
.L_x_37:
[C---:B------:R-:W-:Y:S02]  /*3880*/  LOP3.LUT R8, R29.reuse, 0x7ff, RZ, 0xc0, !PT ;  /* 0x000007ff1d087812 */ /* 0x040fe400078ec0ff */
[----:B------:R-:W-:-:S03]  /*3890*/  LOP3.LUT P0, R29, R29, 0x3f, RZ, 0xc0, !PT ;  /* 0x0000003f1d1d7812 */ /* 0x000fc6000780c0ff */
[----:B------:R-:W-:-:S05]  /*38a0*/  VIADD R8, R8, 0xfffffc00 ;  /* 0xfffffc0008087836 */ /* 0x000fca0000000000 */
[----:B------:R-:W-:-:S05]  /*38b0*/  SHF.R.U32.HI R8, RZ, 0x6, R8 ;  /* 0x00000006ff087819 */ /* 0x000fca0000011608 */
[----:B------:R-:W-:-:S04]  /*38c0*/  IMAD.IADD R8, R8, 0x1, R13 ;  /* 0x0000000108087824 */ /* 0x000fc800078e020d */
[----:B------:R-:W-:-:S05]  /*38d0*/  IMAD.U32 R18, R8, 0x8, R1 ;  /* 0x0000000808127824 */ /* 0x000fca00078e0001 */
[----:B------:R0:W-:Y:S04]  /*38e0*/  STL.64 [R18+-0x78], R36 ;  /* 0xffff882412007387 */ /* 0x0001e80000100a00 */
[----:B------:R-:W2:Y:S04]  /*38f0*/  @P0 LDL.64 R12, [R1+0x8] ;  /* 0x00000800010c0983 */ /* 0x000ea80000100a00 */
[----:B------:R-:W3:Y:S04]  /*3900*/  LDL.64 R8, [R1+0x10] ;  /* 0x0000100001087983 */ /* 0x000ee80000100a00 */
[----:B------:R-:W4:Y:S01]  /*3910*/  LDL.64 R10, [R1+0x18] ;  /* 0x00001800010a7983 */ /* 0x000f220000100a00 */
[----:B------:R-:W-:Y:S01]  /*3920*/  BSSY.RECONVERGENT B0, `(.L_x_41) ;  /* 0x0000035000007945 */ /* 0x000fe20003800200 */
[----:B--2---:R-:W-:-:S02]  /*3930*/  @P0 SHF.R.U64 R17, R12, 0x1, R13 ;  /* 0x000000010c110819 */ /* 0x004fc4000000120d */
[----:B------:R-:W-:Y:S02]  /*3940*/  @P0 SHF.R.U32.HI R19, RZ, 0x1, R13 ;  /* 0x00000001ff130819 */ /* 0x000fe4000001160d */
[----:B------:R-:W-:Y:S02]  /*3950*/  @P0 LOP3.LUT R12, R29, 0x3f, RZ, 0x3c, !PT ;  /* 0x0000003f1d0c0812 */ /* 0x000fe400078e3cff */
[C---:B---3--:R-:W-:Y:S02]  /*3960*/  @P0 SHF.L.U32 R16, R8.reuse, R29, RZ ;  /* 0x0000001d08100219 */ /* 0x048fe400000006ff */
[----:B------:R-:W-:Y:S02]  /*3970*/  @P0 SHF.R.U64 R17, R17, R12, R19 ;  /* 0x0000000c11110219 */ /* 0x000fe40000001213 */
[--C-:B------:R-:W-:Y:S02]  /*3980*/  @P0 SHF.R.U32.HI R13, RZ, 0x1, R9.reuse ;  /* 0x00000001ff0d0819 */ /* 0x100fe40000011609 */
[----:B------:R-:W-:-:S02]  /*3990*/  @P0 SHF.R.U64 R14, R8, 0x1, R9 ;  /* 0x00000001080e0819 */ /* 0x000fc40000001209 */
[----:B------:R-:W-:Y:S02]  /*39a0*/  @P0 SHF.L.U64.HI R15, R8, R29, R9 ;  /* 0x0000001d080f0219 */ /* 0x000fe40000010209 */
[-C--:B0-----:R-:W-:Y:S02]  /*39b0*/  @P0 SHF.R.U32.HI R18, RZ, R12.reuse, R19 ;  /* 0x0000000cff120219 */ /* 0x081fe40000011613 */
[----:B------:R-:W-:Y:S02]  /*39c0*/  @P0 LOP3.LUT R8, R16, R17, RZ, 0xfc, !PT ;  /* 0x0000001110080212 */ /* 0x000fe400078efcff */
[----:B----4-:R-:W-:Y:S02]  /*39d0*/  @P0 SHF.L.U32 R19, R10, R29, RZ ;  /* 0x0000001d0a130219 */ /* 0x010fe400000006ff */
[----:B------:R-:W-:Y:S02]  /*39e0*/  @P0 SHF.R.U64 R14, R14, R12, R13 ;  /* 0x0000000c0e0e0219 */ /* 0x000fe4000000120d */
[----:B------:R-:W-:-:S02]  /*39f0*/  @P0 LOP3.LUT R9, R15, R18, RZ, 0xfc, !PT ;  /* 0x000000120f090212 */ /* 0x000fc400078efcff */
[----:B------:R-:W-:Y:S01]  /*3a00*/  @P0 SHF.R.U32.HI R12, RZ, R12, R13 ;  /* 0x0000000cff0c0219 */ /* 0x000fe2000001160d */
[----:B------:R-:W-:Y:S01]  /*3a10*/  IMAD.SHL.U32 R13, R8, 0x4, RZ ;  /* 0x00000004080d7824 */ /* 0x000fe200078e00ff */
[----:B------:R-:W-:Y:S02]  /*3a20*/  @P0 SHF.L.U64.HI R29, R10, R29, R11 ;  /* 0x0000001d0a1d0219 */ /* 0x000fe4000001020b */
[----:B------:R-:W-:Y:S02]  /*3a30*/  @P0 LOP3.LUT R10, R19, R14, RZ, 0xfc, !PT ;  /* 0x0000000e130a0212 */ /* 0x000fe400078efcff */
[----:B------:R-:W-:Y:S02]  /*3a40*/  SHF.L.U64.HI R8, R8, 0x2, R9 ;  /* 0x0000000208087819 */ /* 0x000fe40000010209 */
[----:B------:R-:W-:Y:S02]  /*3a50*/  @P0 LOP3.LUT R11, R29, R12, RZ, 0xfc, !PT ;  /* 0x0000000c1d0b0212 */ /* 0x000fe400078efcff */
[----:B------:R-:W-:-:S02]  /*3a60*/  SHF.L.W.U32.HI R9, R9, 0x2, R10 ;  /* 0x0000000209097819 */ /* 0x000fc40000010e0a */
[----:B------:R-:W-:Y:S02]  /*3a70*/  IADD3 RZ, P0, PT, RZ, -R13, RZ ;  /* 0x8000000dffff7210 */ /* 0x000fe40007f1e0ff */
[----:B------:R-:W-:Y:S02]  /*3a80*/  LOP3.LUT R15, RZ, R8, RZ, 0x33, !PT ;  /* 0x00000008ff0f7212 */ /* 0x000fe400078e33ff */
[----:B------:R-:W-:Y:S02]  /*3a90*/  SHF.L.W.U32.HI R12, R10, 0x2, R11 ;  /* 0x000000020a0c7819 */ /* 0x000fe40000010e0b */
[----:B------:R-:W-:Y:S02]  /*3aa0*/  LOP3.LUT R14, RZ, R9, RZ, 0x33, !PT ;  /* 0x00000009ff0e7212 */ /* 0x000fe400078e33ff */
[----:B------:R-:W-:Y:S02]  /*3ab0*/  IADD3.X R15, P0, PT, RZ, R15, RZ, P0, !PT ;  /* 0x0000000fff0f7210 */ /* 0x000fe4000071e4ff */
[----:B------:R-:W-:-:S02]  /*3ac0*/  LOP3.LUT R17, RZ, R12, RZ, 0x33, !PT ;  /* 0x0000000cff117212 */ /* 0x000fc400078e33ff */
[----:B------:R-:W-:Y:S02]  /*3ad0*/  IADD3.X R14, P1, PT, RZ, R14, RZ, P0, !PT ;  /* 0x0000000eff0e7210 */ /* 0x000fe4000073e4ff */
[----:B------:R-:W-:-:S03]  /*3ae0*/  ISETP.GT.U32.AND P3, PT, R9, -0x1, PT ;  /* 0xffffffff0900780c */ /* 0x000fc60003f64070 */
[----:B------:R-:W-:Y:S01]  /*3af0*/  IMAD.X R17, RZ, RZ, R17, P1 ;  /* 0x000000ffff117224 */ /* 0x000fe200008e0611 */
[----:B------:R-:W-:-:S04]  /*3b00*/  ISETP.GT.AND.EX P0, PT, R12, -0x1, PT, P3 ;  /* 0xffffffff0c00780c */ /* 0x000fc80003f04330 */
[----:B------:R-:W-:Y:S02]  /*3b10*/  SEL R10, R12, R17, P0 ;  /* 0x000000110c0a7207 */ /* 0x000fe40000000000 */
[----:B------:R-:W-:Y:S02]  /*3b20*/  SEL R9, R9, R14, P0 ;  /* 0x0000000e09097207 */ /* 0x000fe40000000000 */
[----:B------:R-:W-:Y:S02]  /*3b30*/  ISETP.NE.U32.AND P1, PT, R10, RZ, PT ;  /* 0x000000ff0a00720c */ /* 0x000fe40003f25070 */
[----:B------:R-:W-:Y:S02]  /*3b40*/  SEL R8, R8, R15, P0 ;  /* 0x0000000f08087207 */ /* 0x000fe40000000000 */
[----:B------:R-:W-:Y:S01]  /*3b50*/  SEL R17, R9, R10, !P1 ;  /* 0x0000000a09117207 */ /* 0x000fe20004800000 */
[----:B------:R-:W-:-:S03]  /*3b60*/  @!P0 IMAD.MOV R13, RZ, RZ, -R13 ;  /* 0x000000ffff0d8224 */ /* 0x000fc600078e0a0d */
[----:B------:R-:W0:Y:S02]  /*3b70*/  FLO.U32 R14, R17 ;  /* 0x00000011000e7300 */ /* 0x000e2400000e0000 */
[C---:B0-----:R-:W-:Y:S02]  /*3b80*/  IADD3 R16, PT, PT, -R14.reuse, 0x1f, RZ ;  /* 0x0000001f0e107810 */ /* 0x041fe40007ffe1ff */
[----:B------:R-:W-:-:S03]  /*3b90*/  IADD3 R14, PT, PT, -R14, 0x3f, RZ ;  /* 0x0000003f0e0e7810 */ /* 0x000fc60007ffe1ff */
[----:B------:R-:W-:-:S05]  /*3ba0*/  @P1 IMAD.MOV R14, RZ, RZ, R16 ;  /* 0x000000ffff0e1224 */ /* 0x000fca00078e0210 */
[----:B------:R-:W-:-:S13]  /*3bb0*/  ISETP.NE.AND P1, PT, R14, RZ, PT ;  /* 0x000000ff0e00720c */ /* 0x000fda0003f25270 */
[----:B------:R-:W-:Y:S05]  /*3bc0*/  @!P1 BRA `(.L_x_42) ;  /* 0x0000000000289947 */ /* 0x000fea0003800000 */
[C---:B------:R-:W-:Y:S02]  /*3bd0*/  LOP3.LUT R16, R14.reuse, 0x3f, RZ, 0xc0, !PT ;  /* 0x0000003f0e107812 */ /* 0x040fe400078ec0ff */
[--C-:B------:R-:W-:Y:S02]  /*3be0*/  SHF.R.U64 R13, R13, 0x1, R8.reuse ;  /* 0x000000010d0d7819 */ /* 0x100fe40000001208 */
[----:B------:R-:W-:Y:S02]  /*3bf0*/  SHF.R.U32.HI R8, RZ, 0x1, R8 ;  /* 0x00000001ff087819 */ /* 0x000fe40000011608 */
[----:B------:R-:W-:Y:S02]  /*3c00*/  LOP3.LUT R15, R14, 0x3f, RZ, 0xc, !PT ;  /* 0x0000003f0e0f7812 */ /* 0x000fe400078e0cff */
[CC--:B------:R-:W-:Y:S02]  /*3c10*/  SHF.L.U64.HI R10, R9.reuse, R16.reuse, R10 ;  /* 0x00000010090a7219 */ /* 0x0c0fe4000001020a */
[----:B------:R-:W-:-:S02]  /*3c20*/  SHF.L.U32 R9, R9, R16, RZ ;  /* 0x0000001009097219 */ /* 0x000fc400000006ff */
[-CC-:B------:R-:W-:Y:S02]  /*3c30*/  SHF.R.U64 R16, R13, R15.reuse, R8.reuse ;  /* 0x0000000f0d107219 */ /* 0x180fe40000001208 */
[----:B------:R-:W-:Y:S02]  /*3c40*/  SHF.R.U32.HI R15, RZ, R15, R8 ;  /* 0x0000000fff0f7219 */ /* 0x000fe40000011608 */
[----:B------:R-:W-:Y:S02]  /*3c50*/  LOP3.LUT R9, R9, R16, RZ, 0xfc, !PT ;  /* 0x0000001009097212 */ /* 0x000fe400078efcff */
[----:B------:R-:W-:-:S07]  /*3c60*/  LOP3.LUT R10, R10, R15, RZ, 0xfc, !PT ;  /* 0x0000000f0a0a7212 */ /* 0x000fce00078efcff */
.L_x_42:
[----:B------:R-:W-:Y:S05]  /*3c70*/  BSYNC.RECONVERGENT B0 ;  /* 0x0000000000007941 */ /* 0x000fea0003800200 */
.L_x_41:
[----:B------:R-:W-:Y:S01]  /*3c80*/  IMAD.WIDE.U32 R18, R9, 0x2168c235, RZ ;  /* 0x2168c23509127825 */ /* 0x000fe200078e00ff */
[----:B------:R-:W-:-:S03]  /*3c90*/  SHF.R.U32.HI R11, RZ, 0x1e, R11 ;  /* 0x0000001eff0b7819 */ /* 0x000fc6000001160b */
[----:B------:R-:W-:Y:S01]  /*3ca0*/  IMAD.MOV.U32 R16, RZ, RZ, R19 ;  /* 0x000000ffff107224 */ /* 0x000fe200078e0013 */
[----:B------:R-:W-:Y:S01]  /*3cb0*/  IADD3 RZ, P1, PT, R18, R18, RZ ;  /* 0x0000001212ff7210 */ /* 0x000fe20007f3e0ff */
[----:B------:R-:W-:Y:S01]  /*3cc0*/  IMAD.MOV.U32 R17, RZ, RZ, RZ ;  /* 0x000000ffff117224 */ /* 0x000fe200078e00ff */
[----:B------:R-:W-:Y:S01]  /*3cd0*/  LEA.HI R11, R12, R11, RZ, 0x1 ;  /* 0x0000000b0c0b7211 */ /* 0x000fe200078f08ff */
[----:B------:R-:W-:-:S04]  /*3ce0*/  IMAD.HI.U32 R8, R10, -0x36f0255e, RZ ;  /* 0xc90fdaa20a087827 */ /* 0x000fc800078e00ff */
[----:B------:R-:W-:-:S04]  /*3cf0*/  IMAD.WIDE.U32 R16, R9, -0x36f0255e, R16 ;  /* 0xc90fdaa209107825 */ /* 0x000fc800078e0010 */
[----:B------:R-:W-:-:S04]  /*3d00*/  IMAD.WIDE.U32 R16, P3, R10, 0x2168c235, R16 ;  /* 0x2168c2350a107825 */ /* 0x000fc80007860010 */
[----:B------:R-:W-:Y:S01]  /*3d10*/  IMAD R10, R10, -0x36f0255e, RZ ;  /* 0xc90fdaa20a0a7824 */ /* 0x000fe200078e02ff */
[----:B------:R-:W-:Y:S01]  /*3d20*/  IADD3.X RZ, P1, PT, R16, R16, RZ, P1, !PT ;  /* 0x0000001010ff7210 */ /* 0x000fe20000f3e4ff */
[----:B------:R-:W-:-:S03]  /*3d30*/  IMAD.X R8, RZ, RZ, R8, P3 ;  /* 0x000000ffff087224 */ /* 0x000fc600018e0608 */
[----:B------:R-:W-:-:S04]  /*3d40*/  IADD3 R10, P3, PT, R10, R17, RZ ;  /* 0x000000110a0a7210 */ /* 0x000fc80007f7e0ff */
[C---:B------:R-:W-:Y:S01]  /*3d50*/  ISETP.GT.U32.AND P4, PT, R10.reuse, RZ, PT ;  /* 0x000000ff0a00720c */ /* 0x040fe20003f84070 */
[----:B------:R-:W-:Y:S01]  /*3d60*/  IMAD.X R13, RZ, RZ, R8, P3 ;  /* 0x000000ffff0d7224 */ /* 0x000fe200018e0608 */
[----:B------:R-:W-:-:S04]  /*3d70*/  IADD3.X R9, P3, PT, R10, R10, RZ, P1, !PT ;  /* 0x0000000a0a097210 */ /* 0x000fc80000f7e4ff */
[C---:B------:R-:W-:Y:S01]  /*3d80*/  ISETP.GT.AND.EX P1, PT, R13.reuse, RZ, PT, P4 ;  /* 0x000000ff0d00720c */ /* 0x040fe20003f24340 */
[----:B------:R-:W-:-:S03]  /*3d90*/  IMAD.X R8, R13, 0x1, R13, P3 ;  /* 0x000000010d087824 */ /* 0x000fc600018e060d */
[----:B------:R-:W-:Y:S02]  /*3da0*/  SEL R9, R9, R10, P1 ;  /* 0x0000000a09097207 */ /* 0x000fe40000800000 */
[----:B------:R-:W-:Y:S02]  /*3db0*/  SEL R8, R8, R13, P1 ;  /* 0x0000000d08087207 */ /* 0x000fe40000800000 */
[----:B------:R-:W-:-:S05]  /*3dc0*/  IADD3 R9, P3, PT, R9, 0x1, RZ ;  /* 0x0000000109097810 */ /* 0x000fca0007f7e0ff */
[----:B------:R-:W-:-:S05]  /*3dd0*/  IMAD.X R8, RZ, RZ, R8, P3 ;  /* 0x000000ffff087224 */ /* 0x000fca00018e0608 */
[----:B------:R-:W-:-:S04]  /*3de0*/  SHF.R.U64 R9, R9, 0xa, R8 ;  /* 0x0000000a09097819 */ /* 0x000fc80000001208 */
[----:B------:R-:W-:Y:S02]  /*3df0*/  IADD3 R13, P3, PT, R9, 0x1, RZ ;  /* 0x00000001090d7810 */ /* 0x000fe40007f7e0ff */
[----:B------:R-:W-:Y:S02]  /*3e00*/  SEL R9, RZ, 0xffffffff, !P1 ;  /* 0xffffffffff097807 */ /* 0x000fe40004800000 */
[----:B------:R-:W-:Y:S02]  /*3e10*/  LEA.HI.X R8, R8, RZ, RZ, 0x16, P3 ;  /* 0x000000ff08087211 */ /* 0x000fe400018fb4ff */
[----:B------:R-:W-:Y:S01]  /*3e20*/  LOP3.LUT P1, R10, R27, 0x80000000, RZ, 0xc0, !PT ;  /* 0x800000001b0a7812 */ /* 0x000fe2000782c0ff */
[----:B------:R-:W-:Y:S01]  /*3e30*/  IMAD.IADD R9, R9, 0x1, -R14 ;  /* 0x0000000109097824 */ /* 0x000fe200078e0a0e */
[--C-:B------:R-:W-:Y:S02]  /*3e40*/  SHF.R.U64 R13, R13, 0x1, R8.reuse ;  /* 0x000000010d0d7819 */ /* 0x100fe40000001208 */
[----:B------:R-:W-:Y:S01]  /*3e50*/  SHF.R.U32.HI R8, RZ, 0x1, R8 ;  /* 0x00000001ff087819 */ /* 0x000fe20000011608 */
[----:B------:R-:W-:Y:S01]  /*3e60*/  IMAD.SHL.U32 R9, R9, 0x100000, RZ ;  /* 0x0010000009097824 */ /* 0x000fe200078e00ff */
[----:B------:R-:W-:-:S02]  /*3e70*/  IADD3 R14, P3, P4, RZ, RZ, R13 ;  /* 0x000000ffff0e7210 */ /* 0x000fc40007c7e00d */
[----:B------:R-:W-:Y:S02]  /*3e80*/  @!P0 LOP3.LUT R10, R10, 0x80000000, RZ, 0x3c, !PT ;  /* 0x800000000a0a8812 */ /* 0x000fe400078e3cff */
[----:B------:R-:W-:-:S03]  /*3e90*/  IADD3.X R9, PT, PT, R9, 0x3fe00000, R8, P3, P4 ;  /* 0x3fe0000009097810 */ /* 0x000fc60001fe8408 */
[----:B------:R-:W-:Y:S01]  /*3ea0*/  @P1 IMAD.MOV R11, RZ, RZ, -R11 ;  /* 0x000000ffff0b1224 */ /* 0x000fe200078e0a0b */
[----:B------:R-:W-:-:S07]  /*3eb0*/  LOP3.LUT R27, R9, R10, RZ, 0xfc, !PT ;  /* 0x0000000a091b7212 */ /* 0x000fce00078efcff */
.L_x_36:
[----:B------:R-:W-:Y:S02]  /*3ec0*/  IMAD.MOV.U32 R15, RZ, RZ, R27 ;  /* 0x000000ffff0f7224 */ /* 0x000fe400078e001b */
[----:B------:R-:W-:-:S04]  /*3ed0*/  IMAD.MOV.U32 R27, RZ, RZ, 0x0 ;  /* 0x00000000ff1b7424 */ /* 0x000fc800078e00ff */
[----:B------:R-:W-:Y:S05]  /*3ee0*/  RET.REL.NODEC R26 `(_Z11gpupararealPdS_S_ddS_S_S_S_S_S_idS_) ;  /* 0xffffffc01a447950 */ /* 0x000fea0003c3ffff */
.L_x_43:
[----:B------:R-:W-:-:S00]  /*3ef0*/  BRA `(.L_x_43) ;  /* 0xfffffffc00fc7947 */ /* 0x000fc0000383ffff */
[----:B------:R-:W-:-:S00]  /*3f00*/  NOP ;  /* 0x0000000000007918 */ /* 0x000fc00000000000 */
[----:B------:R-:W-:-:S00]  /*3f10*/  NOP ;  /* 0x0000000000007918 */ /* 0x000fc00000000000 */
[----:B------:R-:W-:-:S00]  /*3f20*/  NOP ;  /* 0x0000000000007918 */ /* 0x000fc00000000000 */
[----:B------:R-:W-:-:S00]  /*3f30*/  NOP ;  /* 0x0000000000007918 */ /* 0x000fc00000000000 */
[----:B------:R-:W-:-:S00]  /*3f40*/  NOP ;  /* 0x0000000000007918 */ /* 0x000fc00000000000 */
[----:B------:R-:W-:-:S00]  /*3f50*/  NOP ;  /* 0x0000000000007918 */ /* 0x000fc00000000000 */
[----:B------:R-:W-:-:S00]  /*3f60*/  NOP ;  /* 0x0000000000007918 */ /* 0x000fc00000000000 */
[----:B------:R-:W-:-:S00]  /*3f70*/  NOP ;  /* 0x0000000000007918 */ /* 0x000fc00000000000 */
.L_x_45:


//--------------------- .nv.global.init           --------------------------
	.section	.nv.global.init,"aw",@progbits
	.align	16
.nv.global.init:
	.type		__cudart_sin_cos_coeffs,@object
	.size		__cudart_sin_cos_coeffs,(__cudart_i2opi_d - __cudart_sin_cos_coeffs)
__cudart_sin_cos_coeffs:
        /*0000*/ 	.byte	0x46, 0xd2, 0xb0, 0x2c, 0xf1, 0xe5, 0x5a, 0xbe, 0x92, 0xe3, 0xac, 0x69, 0xe3, 0x1d, 0xc7, 0x3e
        /*0010*/ 	.byte	0xa1, 0x62, 0xdb, 0x19, 0xa0, 0x01, 0x2a, 0xbf, 0x18, 0x08, 0x11, 0x11, 0x11, 0x11, 0x81, 0x3f
        /*0020*/ 	.byte	0x54, 0x55, 0x55, 0x55, 0x55, 0x55, 0xc5, 0xbf, 0x00, 0x00, 0x00, 0x00, 0x00, 0x00, 0x00, 0x00
        /*0030*/ 	.byte	0x00, 0x00, 0x00, 0x00, 0x00, 0x00, 0x00, 0x00, 0x64, 0x81, 0xfd, 0x20, 0x83, 0xff, 0xa8, 0xbd
        /*0040*/ 	.byte	0x28, 0x85, 0xef, 0xc1, 0xa7, 0xee, 0x21, 0x3e, 0xd9, 0xe6, 0x06, 0x8e, 0x4f, 0x7e, 0x92, 0xbe
        /*0050*/ 	.byte	0xe9, 0xbc, 0xdd, 0x19, 0xa0, 0x01, 0xfa, 0x3e, 0x47, 0x5d, 0xc1, 0x16, 0x6c, 0xc1, 0x56, 0xbf
        /*0060*/ 	.byte	0x51, 0x55, 0x55, 0x55, 0x55, 0x55, 0xa5, 0x3f, 0x00, 0x00, 0x00, 0x00, 0x00, 0x00, 0xe0, 0xbf
        /*0070*/ 	.byte	0x00, 0x00, 0x00, 0x00, 0x00, 0x00, 0xf0, 0x3f, 0x00, 0x00, 0x00, 0x00, 0x00, 0x00, 0x00, 0x00
	.type		__cudart_i2opi_d,@object
	.size		__cudart_i2opi_d,(.L_0 - __cudart_i2opi_d)
__cudart_i2opi_d:
        /* <DEDUP_REMOVED lines=9> */
.L_0:


//--------------------- .nv.shared._Z11gpupararealPdS_S_ddS_S_S_S_S_S_idS_ --------------------------
	.section	.nv.shared._Z11gpupararealPdS_S_ddS_S_S_S_S_S_idS_,"aw",@nobits
	.sectionflags	@""
	.align	8
.nv.shared._Z11gpupararealPdS_S_ddS_S_S_S_S_S_idS_:
	.zero		11296


//--------------------- .nv.shared.reserved.0     --------------------------
	.section	.nv.shared.reserved.0,"aw",@nobits
	.weak		__nv_reservedSMEM_offset_0_alias
	.size		__nv_reservedSMEM_offset_0_alias, 0, 64
	.other		__nv_reservedSMEM_offset_0_alias,@"STO_CUDA_RESERVED_SHARED STV_DEFAULT"
__nv_reservedSMEM_offset_0_alias:
	.zero		0
	.zero		64


//--------------------- .nv.constant0._Z11gpupararealPdS_S_ddS_S_S_S_S_S_idS_ --------------------------
	.section	.nv.constant0._Z11gpupararealPdS_S_ddS_S_S_S_S_S_idS_,"a",@progbits
	.sectionflags	@""
	.align	4
.nv.constant0._Z11gpupararealPdS_S_ddS_S_S_S_S_S_idS_:
	.zero		1008


//--------------------- SYMBOLS --------------------------

	.type		.nv.reservedSmem.offset0,@object
	.size		.nv.reservedSmem.offset0,0x4
	.type		.nv.reservedSmem.cap,@object
	.size		.nv.reservedSmem.cap,0x4
